//
// Generated by NVIDIA NVVM Compiler
//
// Compiler Build ID: CL-36424714
// Cuda compilation tools, release 13.0, V13.0.88
// Based on NVVM 20.0.0
//

.version 9.0
.target sm_100
.address_size 64

	// .globl	classify_to_bitmask
// _ZZ23count_bitmask_positivesE11local_count has been demoted
// _ZZ24extract_positive_indicesE11local_count has been demoted

.visible .entry classify_to_bitmask(
	.param .u64 .ptr .align 1 classify_to_bitmask_param_0,
	.param .u64 .ptr .align 1 classify_to_bitmask_param_1,
	.param .u64 .ptr .align 1 classify_to_bitmask_param_2,
	.param .u64 .ptr .align 1 classify_to_bitmask_param_3,
	.param .u32 classify_to_bitmask_param_4,
	.param .f32 classify_to_bitmask_param_5,
	.param .f32 classify_to_bitmask_param_6,
	.param .u8 classify_to_bitmask_param_7
)
.maxntid 256
.minnctapersm 4
{
	.reg .pred 	%p<5>;
	.reg .b16 	%rs<2>;
	.reg .b32 	%r<24>;
	.reg .b32 	%f<60>;
	.reg .b64 	%rd<17>;

	ld.param.u64 	%rd1, [classify_to_bitmask_param_0];
	ld.param.u64 	%rd2, [classify_to_bitmask_param_1];
	ld.param.u64 	%rd3, [classify_to_bitmask_param_2];
	ld.param.u64 	%rd4, [classify_to_bitmask_param_3];
	ld.param.u32 	%r4, [classify_to_bitmask_param_4];
	ld.param.f32 	%f3, [classify_to_bitmask_param_5];
	ld.param.f32 	%f4, [classify_to_bitmask_param_6];
	ld.param.s8 	%rs1, [classify_to_bitmask_param_7];
	mov.u32 	%r5, %ctaid.x;
	mov.u32 	%r6, %ntid.x;
	mov.u32 	%r7, %tid.x;
	mad.lo.s32 	%r1, %r5, %r6, %r7;
	setp.ge.s32 	%p1, %r1, %r4;
	@%p1 bra 	$L__BB0_7;
	cvta.to.global.u64 	%rd5, %rd1;
	shl.b32 	%r8, %r1, 2;
	mul.wide.s32 	%rd6, %r8, 4;
	add.s64 	%rd7, %rd5, %rd6;
	ld.global.nc.f32 	%f5, [%rd7];
	ld.global.nc.f32 	%f6, [%rd7+4];
	ld.global.nc.f32 	%f7, [%rd7+8];
	ld.global.nc.f32 	%f8, [%rd7+12];
	max.f32 	%f9, %f5, %f6;
	max.f32 	%f10, %f7, %f8;
	max.f32 	%f11, %f9, %f10;
	sub.f32 	%f12, %f5, %f11;
	fma.rn.f32 	%f13, %f12, 0f3BBB989D, 0f3F000000;
	cvt.sat.f32.f32 	%f14, %f13;
	mov.f32 	%f15, 0f4B400001;
	mov.f32 	%f16, 0f437C0000;
	fma.rm.f32 	%f17, %f14, %f16, %f15;
	add.f32 	%f18, %f17, 0fCB40007F;
	neg.f32 	%f19, %f18;
	fma.rn.f32 	%f20, %f12, 0f3FB8AA3B, %f19;
	fma.rn.f32 	%f21, %f12, 0f32A57060, %f20;
	mov.b32 	%r9, %f17;
	shl.b32 	%r10, %r9, 23;
	mov.b32 	%f22, %r10;
	ex2.approx.ftz.f32 	%f23, %f21;
	mul.f32 	%f24, %f23, %f22;
	sub.f32 	%f25, %f6, %f11;
	fma.rn.f32 	%f26, %f25, 0f3BBB989D, 0f3F000000;
	cvt.sat.f32.f32 	%f27, %f26;
	fma.rm.f32 	%f28, %f27, %f16, %f15;
	add.f32 	%f29, %f28, 0fCB40007F;
	neg.f32 	%f30, %f29;
	fma.rn.f32 	%f31, %f25, 0f3FB8AA3B, %f30;
	fma.rn.f32 	%f32, %f25, 0f32A57060, %f31;
	mov.b32 	%r11, %f28;
	shl.b32 	%r12, %r11, 23;
	mov.b32 	%f33, %r12;
	ex2.approx.ftz.f32 	%f34, %f32;
	sub.f32 	%f35, %f7, %f11;
	fma.rn.f32 	%f36, %f35, 0f3BBB989D, 0f3F000000;
	cvt.sat.f32.f32 	%f37, %f36;
	fma.rm.f32 	%f38, %f37, %f16, %f15;
	add.f32 	%f39, %f38, 0fCB40007F;
	neg.f32 	%f40, %f39;
	fma.rn.f32 	%f41, %f35, 0f3FB8AA3B, %f40;
	fma.rn.f32 	%f42, %f35, 0f32A57060, %f41;
	mov.b32 	%r13, %f38;
	shl.b32 	%r14, %r13, 23;
	mov.b32 	%f43, %r14;
	ex2.approx.ftz.f32 	%f44, %f42;
	mul.f32 	%f45, %f44, %f43;
	sub.f32 	%f46, %f8, %f11;
	fma.rn.f32 	%f47, %f46, 0f3BBB989D, 0f3F000000;
	cvt.sat.f32.f32 	%f48, %f47;
	fma.rm.f32 	%f49, %f48, %f16, %f15;
	add.f32 	%f50, %f49, 0fCB40007F;
	neg.f32 	%f51, %f50;
	fma.rn.f32 	%f52, %f46, 0f3FB8AA3B, %f51;
	fma.rn.f32 	%f53, %f46, 0f32A57060, %f52;
	mov.b32 	%r15, %f49;
	shl.b32 	%r16, %r15, 23;
	mov.b32 	%f54, %r16;
	ex2.approx.ftz.f32 	%f55, %f53;
	fma.rn.f32 	%f56, %f34, %f33, %f24;
	add.f32 	%f57, %f45, %f56;
	fma.rn.f32 	%f58, %f55, %f54, %f57;
	div.rn.f32 	%f1, %f24, %f58;
	div.rn.f32 	%f2, %f45, %f58;
	shr.s32 	%r17, %r1, 31;
	shr.u32 	%r18, %r17, 27;
	add.s32 	%r19, %r1, %r18;
	shr.s32 	%r2, %r19, 5;
	and.b32  	%r20, %r1, 31;
	mov.b32 	%r21, 1;
	shl.b32 	%r3, %r21, %r20;
	setp.leu.f32 	%p2, %f1, %f3;
	@%p2 bra 	$L__BB0_3;
	cvta.to.global.u64 	%rd8, %rd2;
	mul.wide.s32 	%rd9, %r2, 4;
	add.s64 	%rd10, %rd8, %rd9;
	atom.global.or.b32 	%r22, [%rd10], %r3;
$L__BB0_3:
	setp.leu.f32 	%p3, %f2, %f4;
	@%p3 bra 	$L__BB0_5;
	cvta.to.global.u64 	%rd11, %rd3;
	mul.wide.s32 	%rd12, %r2, 4;
	add.s64 	%rd13, %rd11, %rd12;
	atom.global.or.b32 	%r23, [%rd13], %r3;
$L__BB0_5:
	setp.eq.s16 	%p4, %rs1, 0;
	@%p4 bra 	$L__BB0_7;
	max.f32 	%f59, %f1, %f2;
	cvta.to.global.u64 	%rd14, %rd4;
	mul.wide.s32 	%rd15, %r1, 4;
	add.s64 	%rd16, %rd14, %rd15;
	st.global.f32 	[%rd16], %f59;
$L__BB0_7:
	ret;

}
	// .globl	classify_with_glycan_masking
.visible .entry classify_with_glycan_masking(
	.param .u64 .ptr .align 1 classify_with_glycan_masking_param_0,
	.param .u64 .ptr .align 1 classify_with_glycan_masking_param_1,
	.param .u64 .ptr .align 1 classify_with_glycan_masking_param_2,
	.param .u64 .ptr .align 1 classify_with_glycan_masking_param_3,
	.param .u32 classify_with_glycan_masking_param_4,
	.param .f32 classify_with_glycan_masking_param_5,
	.param .f32 classify_with_glycan_masking_param_6
)
.maxntid 256
.minnctapersm 4
{
	.reg .pred 	%p<5>;
	.reg .b32 	%r<26>;
	.reg .b32 	%f<59>;
	.reg .b64 	%rd<17>;

	ld.param.u64 	%rd1, [classify_with_glycan_masking_param_0];
	ld.param.u64 	%rd2, [classify_with_glycan_masking_param_1];
	ld.param.u64 	%rd3, [classify_with_glycan_masking_param_2];
	ld.param.u64 	%rd4, [classify_with_glycan_masking_param_3];
	ld.param.u32 	%r4, [classify_with_glycan_masking_param_4];
	ld.param.f32 	%f2, [classify_with_glycan_masking_param_5];
	ld.param.f32 	%f3, [classify_with_glycan_masking_param_6];
	mov.u32 	%r5, %ctaid.x;
	mov.u32 	%r6, %ntid.x;
	mov.u32 	%r7, %tid.x;
	mad.lo.s32 	%r1, %r5, %r6, %r7;
	setp.ge.s32 	%p1, %r1, %r4;
	@%p1 bra 	$L__BB1_6;
	cvta.to.global.u64 	%rd5, %rd2;
	shr.s32 	%r8, %r1, 31;
	shr.u32 	%r9, %r8, 27;
	add.s32 	%r10, %r1, %r9;
	shr.s32 	%r2, %r10, 5;
	mul.wide.s32 	%rd6, %r2, 4;
	add.s64 	%rd7, %rd5, %rd6;
	ld.global.nc.u32 	%r11, [%rd7];
	and.b32  	%r12, %r1, 31;
	mov.b32 	%r13, 1;
	shl.b32 	%r3, %r13, %r12;
	and.b32  	%r14, %r11, %r3;
	setp.ne.s32 	%p2, %r14, 0;
	@%p2 bra 	$L__BB1_6;
	shl.b32 	%r15, %r1, 2;
	cvta.to.global.u64 	%rd8, %rd1;
	mul.wide.s32 	%rd9, %r15, 4;
	add.s64 	%rd10, %rd8, %rd9;
	ld.global.nc.f32 	%f4, [%rd10];
	ld.global.nc.f32 	%f5, [%rd10+4];
	ld.global.nc.f32 	%f6, [%rd10+8];
	ld.global.nc.f32 	%f7, [%rd10+12];
	max.f32 	%f8, %f4, %f5;
	max.f32 	%f9, %f6, %f7;
	max.f32 	%f10, %f8, %f9;
	sub.f32 	%f11, %f4, %f10;
	fma.rn.f32 	%f12, %f11, 0f3BBB989D, 0f3F000000;
	cvt.sat.f32.f32 	%f13, %f12;
	mov.f32 	%f14, 0f4B400001;
	mov.f32 	%f15, 0f437C0000;
	fma.rm.f32 	%f16, %f13, %f15, %f14;
	add.f32 	%f17, %f16, 0fCB40007F;
	neg.f32 	%f18, %f17;
	fma.rn.f32 	%f19, %f11, 0f3FB8AA3B, %f18;
	fma.rn.f32 	%f20, %f11, 0f32A57060, %f19;
	mov.b32 	%r16, %f16;
	shl.b32 	%r17, %r16, 23;
	mov.b32 	%f21, %r17;
	ex2.approx.ftz.f32 	%f22, %f20;
	mul.f32 	%f23, %f22, %f21;
	sub.f32 	%f24, %f5, %f10;
	fma.rn.f32 	%f25, %f24, 0f3BBB989D, 0f3F000000;
	cvt.sat.f32.f32 	%f26, %f25;
	fma.rm.f32 	%f27, %f26, %f15, %f14;
	add.f32 	%f28, %f27, 0fCB40007F;
	neg.f32 	%f29, %f28;
	fma.rn.f32 	%f30, %f24, 0f3FB8AA3B, %f29;
	fma.rn.f32 	%f31, %f24, 0f32A57060, %f30;
	mov.b32 	%r18, %f27;
	shl.b32 	%r19, %r18, 23;
	mov.b32 	%f32, %r19;
	ex2.approx.ftz.f32 	%f33, %f31;
	sub.f32 	%f34, %f6, %f10;
	fma.rn.f32 	%f35, %f34, 0f3BBB989D, 0f3F000000;
	cvt.sat.f32.f32 	%f36, %f35;
	fma.rm.f32 	%f37, %f36, %f15, %f14;
	add.f32 	%f38, %f37, 0fCB40007F;
	neg.f32 	%f39, %f38;
	fma.rn.f32 	%f40, %f34, 0f3FB8AA3B, %f39;
	fma.rn.f32 	%f41, %f34, 0f32A57060, %f40;
	mov.b32 	%r20, %f37;
	shl.b32 	%r21, %r20, 23;
	mov.b32 	%f42, %r21;
	ex2.approx.ftz.f32 	%f43, %f41;
	mul.f32 	%f44, %f43, %f42;
	sub.f32 	%f45, %f7, %f10;
	fma.rn.f32 	%f46, %f45, 0f3BBB989D, 0f3F000000;
	cvt.sat.f32.f32 	%f47, %f46;
	fma.rm.f32 	%f48, %f47, %f15, %f14;
	add.f32 	%f49, %f48, 0fCB40007F;
	neg.f32 	%f50, %f49;
	fma.rn.f32 	%f51, %f45, 0f3FB8AA3B, %f50;
	fma.rn.f32 	%f52, %f45, 0f32A57060, %f51;
	mov.b32 	%r22, %f48;
	shl.b32 	%r23, %r22, 23;
	mov.b32 	%f53, %r23;
	ex2.approx.ftz.f32 	%f54, %f52;
	fma.rn.f32 	%f55, %f33, %f32, %f23;
	add.f32 	%f56, %f44, %f55;
	fma.rn.f32 	%f57, %f54, %f53, %f56;
	div.rn.f32 	%f58, %f23, %f57;
	div.rn.f32 	%f1, %f44, %f57;
	setp.leu.f32 	%p3, %f58, %f2;
	@%p3 bra 	$L__BB1_4;
	cvta.to.global.u64 	%rd11, %rd3;
	add.s64 	%rd13, %rd11, %rd6;
	atom.global.or.b32 	%r24, [%rd13], %r3;
$L__BB1_4:
	setp.leu.f32 	%p4, %f1, %f3;
	@%p4 bra 	$L__BB1_6;
	cvta.to.global.u64 	%rd14, %rd4;
	add.s64 	%rd16, %rd14, %rd6;
	atom.global.or.b32 	%r25, [%rd16], %r3;
$L__BB1_6:
	ret;

}
	// .globl	classify_batch_to_bitmasks
.visible .entry classify_batch_to_bitmasks(
	.param .u64 .ptr .align 1 classify_batch_to_bitmasks_param_0,
	.param .u64 .ptr .align 1 classify_batch_to_bitmasks_param_1,
	.param .u64 .ptr .align 1 classify_batch_to_bitmasks_param_2,
	.param .u64 .ptr .align 1 classify_batch_to_bitmasks_param_3,
	.param .u64 .ptr .align 1 classify_batch_to_bitmasks_param_4,
	.param .u32 classify_batch_to_bitmasks_param_5,
	.param .u32 classify_batch_to_bitmasks_param_6,
	.param .f32 classify_batch_to_bitmasks_param_7,
	.param .f32 classify_batch_to_bitmasks_param_8
)
.maxntid 256
.minnctapersm 4
{
	.reg .pred 	%p<6>;
	.reg .b32 	%r<36>;
	.reg .b32 	%f<59>;
	.reg .b64 	%rd<25>;

	ld.param.u64 	%rd5, [classify_batch_to_bitmasks_param_0];
	ld.param.u64 	%rd6, [classify_batch_to_bitmasks_param_1];
	ld.param.u64 	%rd7, [classify_batch_to_bitmasks_param_2];
	ld.param.u64 	%rd8, [classify_batch_to_bitmasks_param_3];
	ld.param.u64 	%rd9, [classify_batch_to_bitmasks_param_4];
	ld.param.u32 	%r11, [classify_batch_to_bitmasks_param_5];
	ld.param.u32 	%r10, [classify_batch_to_bitmasks_param_6];
	ld.param.f32 	%f2, [classify_batch_to_bitmasks_param_7];
	ld.param.f32 	%f3, [classify_batch_to_bitmasks_param_8];
	mov.u32 	%r1, %ctaid.x;
	setp.ge.s32 	%p1, %r1, %r11;
	@%p1 bra 	$L__BB2_8;
	cvta.to.global.u64 	%rd10, %rd6;
	cvta.to.global.u64 	%rd11, %rd7;
	mov.u32 	%r35, %tid.x;
	mul.wide.u32 	%rd12, %r1, 4;
	add.s64 	%rd13, %rd10, %rd12;
	ld.global.nc.u32 	%r3, [%rd13];
	add.s64 	%rd14, %rd11, %rd12;
	ld.global.nc.u32 	%r4, [%rd14];
	add.s32 	%r12, %r10, 31;
	shr.s32 	%r13, %r12, 31;
	shr.u32 	%r14, %r13, 27;
	add.s32 	%r15, %r12, %r14;
	shr.s32 	%r16, %r15, 5;
	mul.lo.s32 	%r17, %r16, %r1;
	cvt.s64.s32 	%rd1, %r17;
	setp.ge.s32 	%p2, %r35, %r4;
	@%p2 bra 	$L__BB2_8;
	mov.u32 	%r5, %ntid.x;
	cvta.to.global.u64 	%rd2, %rd5;
	cvta.to.global.u64 	%rd3, %rd8;
	cvta.to.global.u64 	%rd4, %rd9;
$L__BB2_3:
	add.s32 	%r18, %r35, %r3;
	shl.b32 	%r19, %r18, 2;
	mul.wide.s32 	%rd15, %r19, 4;
	add.s64 	%rd16, %rd2, %rd15;
	ld.global.nc.f32 	%f4, [%rd16];
	ld.global.nc.f32 	%f5, [%rd16+4];
	ld.global.nc.f32 	%f6, [%rd16+8];
	ld.global.nc.f32 	%f7, [%rd16+12];
	max.f32 	%f8, %f4, %f5;
	max.f32 	%f9, %f6, %f7;
	max.f32 	%f10, %f8, %f9;
	sub.f32 	%f11, %f4, %f10;
	fma.rn.f32 	%f12, %f11, 0f3BBB989D, 0f3F000000;
	cvt.sat.f32.f32 	%f13, %f12;
	mov.f32 	%f14, 0f4B400001;
	mov.f32 	%f15, 0f437C0000;
	fma.rm.f32 	%f16, %f13, %f15, %f14;
	add.f32 	%f17, %f16, 0fCB40007F;
	neg.f32 	%f18, %f17;
	fma.rn.f32 	%f19, %f11, 0f3FB8AA3B, %f18;
	fma.rn.f32 	%f20, %f11, 0f32A57060, %f19;
	mov.b32 	%r20, %f16;
	shl.b32 	%r21, %r20, 23;
	mov.b32 	%f21, %r21;
	ex2.approx.ftz.f32 	%f22, %f20;
	mul.f32 	%f23, %f22, %f21;
	sub.f32 	%f24, %f5, %f10;
	fma.rn.f32 	%f25, %f24, 0f3BBB989D, 0f3F000000;
	cvt.sat.f32.f32 	%f26, %f25;
	fma.rm.f32 	%f27, %f26, %f15, %f14;
	add.f32 	%f28, %f27, 0fCB40007F;
	neg.f32 	%f29, %f28;
	fma.rn.f32 	%f30, %f24, 0f3FB8AA3B, %f29;
	fma.rn.f32 	%f31, %f24, 0f32A57060, %f30;
	mov.b32 	%r22, %f27;
	shl.b32 	%r23, %r22, 23;
	mov.b32 	%f32, %r23;
	ex2.approx.ftz.f32 	%f33, %f31;
	sub.f32 	%f34, %f6, %f10;
	fma.rn.f32 	%f35, %f34, 0f3BBB989D, 0f3F000000;
	cvt.sat.f32.f32 	%f36, %f35;
	fma.rm.f32 	%f37, %f36, %f15, %f14;
	add.f32 	%f38, %f37, 0fCB40007F;
	neg.f32 	%f39, %f38;
	fma.rn.f32 	%f40, %f34, 0f3FB8AA3B, %f39;
	fma.rn.f32 	%f41, %f34, 0f32A57060, %f40;
	mov.b32 	%r24, %f37;
	shl.b32 	%r25, %r24, 23;
	mov.b32 	%f42, %r25;
	ex2.approx.ftz.f32 	%f43, %f41;
	mul.f32 	%f44, %f43, %f42;
	sub.f32 	%f45, %f7, %f10;
	fma.rn.f32 	%f46, %f45, 0f3BBB989D, 0f3F000000;
	cvt.sat.f32.f32 	%f47, %f46;
	fma.rm.f32 	%f48, %f47, %f15, %f14;
	add.f32 	%f49, %f48, 0fCB40007F;
	neg.f32 	%f50, %f49;
	fma.rn.f32 	%f51, %f45, 0f3FB8AA3B, %f50;
	fma.rn.f32 	%f52, %f45, 0f32A57060, %f51;
	mov.b32 	%r26, %f48;
	shl.b32 	%r27, %r26, 23;
	mov.b32 	%f53, %r27;
	ex2.approx.ftz.f32 	%f54, %f52;
	fma.rn.f32 	%f55, %f33, %f32, %f23;
	add.f32 	%f56, %f44, %f55;
	fma.rn.f32 	%f57, %f54, %f53, %f56;
	div.rn.f32 	%f58, %f23, %f57;
	div.rn.f32 	%f1, %f44, %f57;
	shr.s32 	%r28, %r35, 31;
	shr.u32 	%r29, %r28, 27;
	add.s32 	%r30, %r35, %r29;
	shr.s32 	%r7, %r30, 5;
	and.b32  	%r31, %r35, 31;
	mov.b32 	%r32, 1;
	shl.b32 	%r8, %r32, %r31;
	setp.leu.f32 	%p3, %f58, %f2;
	@%p3 bra 	$L__BB2_5;
	cvt.s64.s32 	%rd17, %r7;
	add.s64 	%rd18, %rd17, %rd1;
	shl.b64 	%rd19, %rd18, 2;
	add.s64 	%rd20, %rd3, %rd19;
	atom.global.or.b32 	%r33, [%rd20], %r8;
$L__BB2_5:
	setp.leu.f32 	%p4, %f1, %f3;
	@%p4 bra 	$L__BB2_7;
	cvt.s64.s32 	%rd21, %r7;
	add.s64 	%rd22, %rd21, %rd1;
	shl.b64 	%rd23, %rd22, 2;
	add.s64 	%rd24, %rd4, %rd23;
	atom.global.or.b32 	%r34, [%rd24], %r8;
$L__BB2_7:
	add.s32 	%r35, %r35, %r5;
	setp.lt.s32 	%p5, %r35, %r4;
	@%p5 bra 	$L__BB2_3;
$L__BB2_8:
	ret;

}
	// .globl	count_bitmask_positives
.visible .entry count_bitmask_positives(
	.param .u64 .ptr .align 1 count_bitmask_positives_param_0,
	.param .u64 .ptr .align 1 count_bitmask_positives_param_1,
	.param .u64 .ptr .align 1 count_bitmask_positives_param_2,
	.param .u32 count_bitmask_positives_param_3,
	.param .u32 count_bitmask_positives_param_4
)
{
	.reg .pred 	%p<8>;
	.reg .b32 	%r<27>;
	.reg .b64 	%rd<16>;
	// demoted variable
	.shared .align 4 .u32 _ZZ23count_bitmask_positivesE11local_count;
	ld.param.u64 	%rd3, [count_bitmask_positives_param_0];
	ld.param.u64 	%rd4, [count_bitmask_positives_param_1];
	ld.param.u64 	%rd5, [count_bitmask_positives_param_2];
	ld.param.u32 	%r10, [count_bitmask_positives_param_3];
	ld.param.u32 	%r9, [count_bitmask_positives_param_4];
	mov.u32 	%r1, %ctaid.x;
	setp.ge.s32 	%p1, %r1, %r10;
	@%p1 bra 	$L__BB3_10;
	cvta.to.global.u64 	%rd6, %rd5;
	mov.u32 	%r2, %tid.x;
	mul.wide.u32 	%rd7, %r1, 4;
	add.s64 	%rd8, %rd6, %rd7;
	ld.global.nc.u32 	%r3, [%rd8];
	add.s32 	%r4, %r9, 31;
	setp.ne.s32 	%p2, %r2, 0;
	@%p2 bra 	$L__BB3_3;
	mov.b32 	%r11, 0;
	st.shared.u32 	[_ZZ23count_bitmask_positivesE11local_count], %r11;
$L__BB3_3:
	bar.sync 	0;
	shr.s32 	%r12, %r4, 31;
	shr.u32 	%r13, %r12, 27;
	add.s32 	%r14, %r4, %r13;
	shr.s32 	%r15, %r14, 5;
	mul.lo.s32 	%r5, %r15, %r1;
	setp.ge.s32 	%p3, %r2, %r3;
	@%p3 bra 	$L__BB3_8;
	mov.u32 	%r6, %ntid.x;
	cvta.to.global.u64 	%rd1, %rd3;
	cvt.s64.s32 	%rd2, %r5;
	mov.u32 	%r26, %r2;
$L__BB3_5:
	shr.s32 	%r16, %r26, 31;
	shr.u32 	%r17, %r16, 27;
	add.s32 	%r18, %r26, %r17;
	shr.s32 	%r19, %r18, 5;
	cvt.s64.s32 	%rd9, %r19;
	add.s64 	%rd10, %rd9, %rd2;
	shl.b64 	%rd11, %rd10, 2;
	add.s64 	%rd12, %rd1, %rd11;
	ld.global.nc.u32 	%r20, [%rd12];
	and.b32  	%r21, %r26, 31;
	shr.u32 	%r22, %r20, %r21;
	and.b32  	%r23, %r22, 1;
	setp.eq.b32 	%p4, %r23, 1;
	not.pred 	%p5, %p4;
	@%p5 bra 	$L__BB3_7;
	atom.shared.add.u32 	%r24, [_ZZ23count_bitmask_positivesE11local_count], 1;
$L__BB3_7:
	add.s32 	%r26, %r26, %r6;
	setp.lt.s32 	%p6, %r26, %r3;
	@%p6 bra 	$L__BB3_5;
$L__BB3_8:
	setp.ne.s32 	%p7, %r2, 0;
	bar.sync 	0;
	@%p7 bra 	$L__BB3_10;
	ld.shared.u32 	%r25, [_ZZ23count_bitmask_positivesE11local_count];
	cvta.to.global.u64 	%rd13, %rd4;
	add.s64 	%rd15, %rd13, %rd7;
	st.global.u32 	[%rd15], %r25;
$L__BB3_10:
	ret;

}
	// .globl	extract_positive_indices
.visible .entry extract_positive_indices(
	.param .u64 .ptr .align 1 extract_positive_indices_param_0,
	.param .u64 .ptr .align 1 extract_positive_indices_param_1,
	.param .u64 .ptr .align 1 extract_positive_indices_param_2,
	.param .u32 extract_positive_indices_param_3,
	.param .u32 extract_positive_indices_param_4
)
{
	.reg .pred 	%p<8>;
	.reg .b32 	%r<20>;
	.reg .b64 	%rd<11>;
	// demoted variable
	.shared .align 4 .u32 _ZZ24extract_positive_indicesE11local_count;
	ld.param.u64 	%rd3, [extract_positive_indices_param_0];
	ld.param.u64 	%rd4, [extract_positive_indices_param_1];
	ld.param.u64 	%rd5, [extract_positive_indices_param_2];
	ld.param.u32 	%r6, [extract_positive_indices_param_3];
	ld.param.u32 	%r7, [extract_positive_indices_param_4];
	mov.u32 	%r1, %tid.x;
	setp.ne.s32 	%p1, %r1, 0;
	@%p1 bra 	$L__BB4_2;
	mov.b32 	%r8, 0;
	st.shared.u32 	[_ZZ24extract_positive_indicesE11local_count], %r8;
$L__BB4_2:
	bar.sync 	0;
	setp.ge.s32 	%p2, %r1, %r6;
	@%p2 bra 	$L__BB4_8;
	mov.u32 	%r2, %ntid.x;
	cvta.to.global.u64 	%rd1, %rd3;
	cvta.to.global.u64 	%rd2, %rd4;
	mov.u32 	%r19, %r1;
$L__BB4_4:
	shr.s32 	%r9, %r19, 31;
	shr.u32 	%r10, %r9, 27;
	add.s32 	%r11, %r19, %r10;
	shr.s32 	%r12, %r11, 5;
	mul.wide.s32 	%rd6, %r12, 4;
	add.s64 	%rd7, %rd1, %rd6;
	ld.global.nc.u32 	%r13, [%rd7];
	and.b32  	%r14, %r19, 31;
	shr.u32 	%r15, %r13, %r14;
	and.b32  	%r16, %r15, 1;
	setp.eq.b32 	%p3, %r16, 1;
	not.pred 	%p4, %p3;
	@%p4 bra 	$L__BB4_7;
	atom.shared.add.u32 	%r4, [_ZZ24extract_positive_indicesE11local_count], 1;
	setp.ge.s32 	%p5, %r4, %r7;
	@%p5 bra 	$L__BB4_7;
	mul.wide.s32 	%rd8, %r4, 4;
	add.s64 	%rd9, %rd2, %rd8;
	st.global.u32 	[%rd9], %r19;
$L__BB4_7:
	add.s32 	%r19, %r19, %r2;
	setp.lt.s32 	%p6, %r19, %r6;
	@%p6 bra 	$L__BB4_4;
$L__BB4_8:
	setp.ne.s32 	%p7, %r1, 0;
	bar.sync 	0;
	@%p7 bra 	$L__BB4_10;
	ld.shared.u32 	%r17, [_ZZ24extract_positive_indicesE11local_count];
	min.s32 	%r18, %r17, %r7;
	cvta.to.global.u64 	%rd10, %rd5;
	st.global.u32 	[%rd10], %r18;
$L__BB4_10:
	ret;

}


// ===== COMPILED SASS (sm_100) =====

	.target	sm_100

	.elftype	@"ET_EXEC"


//--------------------- .note.nv.tkinfo           --------------------------
	.section	.note.nv.tkinfo,"",@"SHT_NOTE"
	.sectionflags	@"SHF_NOTE_NV_TKINFO"
	.tkinfo
        /*0018*/ 	.word	0x00000002
        /*0030*/ 	.string	""
        /*0030*/ 	.string	"ptxas"
        /*0030*/ 	.string	"Cuda compilation tools, release 13.0, V13.0.88"
        /*0030*/ 	.string	"Build cuda_13.0.r13.0/compiler.36424714_0"
        /*0030*/ 	.string	"-arch sm_100 -m 64 "



//--------------------- .note.nv.cuinfo           --------------------------
	.section	.note.nv.cuinfo,"",@"SHT_NOTE"
	.sectionflags	@"SHF_NOTE_NV_CUINFO"
        /*0018*/ 	.short	0x0002
        /*001a*/ 	.short	0x0064
        /*001c*/ 	.short	0x0082
	.zero		2


//--------------------- .nv.info                  --------------------------
	.section	.nv.info,"",@"SHT_CUDA_INFO"
	.align	4


	//----- nvinfo : EIATTR_REGCOUNT
	.align		4
        /*0000*/ 	.byte	0x04, 0x2f
        /*0002*/ 	.short	(.L_1 - .L_0)
	.align		4
.L_0:
        /*0004*/ 	.word	index@(classify_to_bitmask)
        /*0008*/ 	.word	0x00000013


	//----- nvinfo : EIATTR_FRAME_SIZE
	.align		4
.L_1:
        /*000c*/ 	.byte	0x04, 0x11
        /*000e*/ 	.short	(.L_3 - .L_2)
	.align		4
.L_2:
        /*0010*/ 	.word	index@($__internal_2_$__cuda_sm3x_div_rn_noftz_f32_slowpath)
        /*0014*/ 	.word	0x00000000


	//----- nvinfo : EIATTR_FRAME_SIZE
	.align		4
.L_3:
        /*0018*/ 	.byte	0x04, 0x11
        /*001a*/ 	.short	(.L_5 - .L_4)
	.align		4
.L_4:
        /*001c*/ 	.word	index@(classify_to_bitmask)
        /*0020*/ 	.word	0x00000000


	//----- nvinfo : EIATTR_REGCOUNT
	.align		4
.L_5:
        /*0024*/ 	.byte	0x04, 0x2f
        /*0026*/ 	.short	(.L_7 - .L_6)
	.align		4
.L_6:
        /*0028*/ 	.word	index@(classify_with_glycan_masking)
        /*002c*/ 	.word	0x00000013


	//----- nvinfo : EIATTR_FRAME_SIZE
	.align		4
.L_7:
        /*0030*/ 	.byte	0x04, 0x11
        /*0032*/ 	.short	(.L_9 - .L_8)
	.align		4
.L_8:
        /*0034*/ 	.word	index@($__internal_1_$__cuda_sm3x_div_rn_noftz_f32_slowpath)
        /*0038*/ 	.word	0x00000000


	//----- nvinfo : EIATTR_FRAME_SIZE
	.align		4
.L_9:
        /*003c*/ 	.byte	0x04, 0x11
        /*003e*/ 	.short	(.L_11 - .L_10)
	.align		4
.L_10:
        /*0040*/ 	.word	index@(classify_with_glycan_masking)
        /*0044*/ 	.word	0x00000000


	//----- nvinfo : EIATTR_REGCOUNT
	.align		4
.L_11:
        /*0048*/ 	.byte	0x04, 0x2f
        /*004a*/ 	.short	(.L_13 - .L_12)
	.align		4
.L_12:
        /*004c*/ 	.word	index@(classify_batch_to_bitmasks)
        /*0050*/ 	.word	0x00000018


	//----- nvinfo : EIATTR_FRAME_SIZE
	.align		4
.L_13:
        /*0054*/ 	.byte	0x04, 0x11
        /*0056*/ 	.short	(.L_15 - .L_14)
	.align		4
.L_14:
        /*0058*/ 	.word	index@($__internal_0_$__cuda_sm3x_div_rn_noftz_f32_slowpath)
        /*005c*/ 	.word	0x00000000


	//----- nvinfo : EIATTR_FRAME_SIZE
	.align		4
.L_15:
        /*0060*/ 	.byte	0x04, 0x11
        /*0062*/ 	.short	(.L_17 - .L_16)
	.align		4
.L_16:
        /*0064*/ 	.word	index@(classify_batch_to_bitmasks)
        /*0068*/ 	.word	0x00000000


	//----- nvinfo : EIATTR_REGCOUNT
	.align		4
.L_17:
        /*006c*/ 	.byte	0x04, 0x2f
        /*006e*/ 	.short	(.L_19 - .L_18)
	.align		4
.L_18:
        /*0070*/ 	.word	index@(count_bitmask_positives)
        /*0074*/ 	.word	0x0000000e


	//----- nvinfo : EIATTR_FRAME_SIZE
	.align		4
.L_19:
        /*0078*/ 	.byte	0x04, 0x11
        /*007a*/ 	.short	(.L_21 - .L_20)
	.align		4
.L_20:
        /*007c*/ 	.word	index@(count_bitmask_positives)
        /*0080*/ 	.word	0x00000000


	//----- nvinfo : EIATTR_REGCOUNT
	.align		4
.L_21:
        /*0084*/ 	.byte	0x04, 0x2f
        /*0086*/ 	.short	(.L_23 - .L_22)
	.align		4
.L_22:
        /*0088*/ 	.word	index@(extract_positive_indices)
        /*008c*/ 	.word	0x0000000f


	//----- nvinfo : EIATTR_FRAME_SIZE
	.align		4
.L_23:
        /*0090*/ 	.byte	0x04, 0x11
        /*0092*/ 	.short	(.L_25 - .L_24)
	.align		4
.L_24:
        /*0094*/ 	.word	index@(extract_positive_indices)
        /*0098*/ 	.word	0x00000000


	//----- nvinfo : EIATTR_MIN_STACK_SIZE
	.align		4
.L_25:
        /*009c*/ 	.byte	0x04, 0x12
        /*009e*/ 	.short	(.L_27 - .L_26)
	.align		4
.L_26:
        /*00a0*/ 	.word	index@(extract_positive_indices)
        /*00a4*/ 	.word	0x00000000


	//----- nvinfo : EIATTR_MIN_STACK_SIZE
	.align		4
.L_27:
        /*00a8*/ 	.byte	0x04, 0x12
        /*00aa*/ 	.short	(.L_29 - .L_28)
	.align		4
.L_28:
        /*00ac*/ 	.word	index@(count_bitmask_positives)
        /*00b0*/ 	.word	0x00000000


	//----- nvinfo : EIATTR_MIN_STACK_SIZE
	.align		4
.L_29:
        /*00b4*/ 	.byte	0x04, 0x12
        /*00b6*/ 	.short	(.L_31 - .L_30)
	.align		4
.L_30:
        /*00b8*/ 	.word	index@(classify_batch_to_bitmasks)
        /*00bc*/ 	.word	0x00000000


	//----- nvinfo : EIATTR_MIN_STACK_SIZE
	.align		4
.L_31:
        /*00c0*/ 	.byte	0x04, 0x12
        /*00c2*/ 	.short	(.L_33 - .L_32)
	.align		4
.L_32:
        /*00c4*/ 	.word	index@(classify_with_glycan_masking)
        /*00c8*/ 	.word	0x00000000


	//----- nvinfo : EIATTR_MIN_STACK_SIZE
	.align		4
.L_33:
        /*00cc*/ 	.byte	0x04, 0x12
        /*00ce*/ 	.short	(.L_35 - .L_34)
	.align		4
.L_34:
        /*00d0*/ 	.word	index@(classify_to_bitmask)
        /*00d4*/ 	.word	0x00000000
.L_35:


//--------------------- .nv.compat                --------------------------
	.section	.nv.compat,"",@"SHT_CUDA_COMPAT_INFO"
	.align	4
        /*0000*/ 	.byte	0x02, 0x09, 0x00, 0x00, 0x02, 0x02, 0x01, 0x00, 0x02, 0x05, 0x05, 0x00, 0x03, 0x07, 0x01, 0x01
        /*0010*/ 	.byte	0x02, 0x03, 0x00, 0x00, 0x02, 0x06, 0x01, 0x00, 0x04, 0x0b, 0x08, 0x00, 0x01, 0x00, 0x00, 0x00
        /*0020*/ 	.byte	0x00, 0x00, 0x00, 0x00


//--------------------- .nv.info.extract_positive_indices --------------------------
	.section	.nv.info.extract_positive_indices,"",@"SHT_CUDA_INFO"
	.sectionflags	@""
	.align	4


	//----- nvinfo : EIATTR_CUDA_API_VERSION
	.align		4
        /*0000*/ 	.byte	0x04, 0x37
        /*0002*/ 	.short	(.L_37 - .L_36)
.L_36:
        /*0004*/ 	.word	0x00000082


	//----- nvinfo : EIATTR_KPARAM_INFO
	.align		4
.L_37:
        /*0008*/ 	.byte	0x04, 0x17
        /*000a*/ 	.short	(.L_39 - .L_38)
.L_38:
        /*000c*/ 	.word	0x00000000
        /*0010*/ 	.short	0x0004
        /*0012*/ 	.short	0x001c
        /*0014*/ 	.byte	0x00, 0xf0, 0x11, 0x00


	//----- nvinfo : EIATTR_KPARAM_INFO
	.align		4
.L_39:
        /*0018*/ 	.byte	0x04, 0x17
        /*001a*/ 	.short	(.L_41 - .L_40)
.L_40:
        /*001c*/ 	.word	0x00000000
        /*0020*/ 	.short	0x0003
        /*0022*/ 	.short	0x0018
        /*0024*/ 	.byte	0x00, 0xf0, 0x11, 0x00


	//----- nvinfo : EIATTR_KPARAM_INFO
	.align		4
.L_41:
        /*0028*/ 	.byte	0x04, 0x17
        /*002a*/ 	.short	(.L_43 - .L_42)
.L_42:
        /*002c*/ 	.word	0x00000000
        /*0030*/ 	.short	0x0002
        /*0032*/ 	.short	0x0010
        /*0034*/ 	.byte	0x00, 0xf5, 0x21, 0x00


	//----- nvinfo : EIATTR_KPARAM_INFO
	.align		4
.L_43:
        /*0038*/ 	.byte	0x04, 0x17
        /*003a*/ 	.short	(.L_45 - .L_44)
.L_44:
        /*003c*/ 	.word	0x00000000
        /*0040*/ 	.short	0x0001
        /*0042*/ 	.short	0x0008
        /*0044*/ 	.byte	0x00, 0xf5, 0x21, 0x00


	//----- nvinfo : EIATTR_KPARAM_INFO
	.align		4
.L_45:
        /*0048*/ 	.byte	0x04, 0x17
        /*004a*/ 	.short	(.L_47 - .L_46)
.L_46:
        /*004c*/ 	.word	0x00000000
        /*0050*/ 	.short	0x0000
        /*0052*/ 	.short	0x0000
        /*0054*/ 	.byte	0x00, 0xf5, 0x21, 0x00


	//----- nvinfo : EIATTR_SPARSE_MMA_MASK
	.align		4
.L_47:
        /*0058*/ 	.byte	0x03, 0x50
        /*005a*/ 	.short	0x0000


	//----- nvinfo : EIATTR_MAXREG_COUNT
	.align		4
        /*005c*/ 	.byte	0x03, 0x1b
        /*005e*/ 	.short	0x00ff


	//----- nvinfo : EIATTR_NUM_BARRIERS
	.align		4
        /*0060*/ 	.byte	0x02, 0x4c
        /*0062*/ 	.byte	0x01
	.zero		1


	//----- nvinfo : EIATTR_MERCURY_ISA_VERSION
	.align		4
        /*0064*/ 	.byte	0x03, 0x5f
        /*0066*/ 	.short	0x0101


	//----- nvinfo : EIATTR_INT_WARP_WIDE_INSTR_OFFSETS
	.align		4
        /*0068*/ 	.byte	0x04, 0x31
        /*006a*/ 	.short	(.L_49 - .L_48)


	//   ....[0]....
.L_48:
        /*006c*/ 	.word	0x000001e0


	//   ....[1]....
        /*0070*/ 	.word	0x00000280


	//----- nvinfo : EIATTR_VRC_CTA_INIT_COUNT
	.align		4
.L_49:
        /*0074*/ 	.byte	0x02, 0x4a
	.zero		1
	.zero		1


	//----- nvinfo : EIATTR_EXIT_INSTR_OFFSETS
	.align		4
        /*0078*/ 	.byte	0x04, 0x1c
        /*007a*/ 	.short	(.L_51 - .L_50)


	//   ....[0]....
.L_50:
        /*007c*/ 	.word	0x00000350


	//   ....[1]....
        /*0080*/ 	.word	0x000003e0


	//----- nvinfo : EIATTR_CRS_STACK_SIZE
	.align		4
.L_51:
        /*0084*/ 	.byte	0x04, 0x1e
        /*0086*/ 	.short	(.L_53 - .L_52)
.L_52:
        /*0088*/ 	.word	0x00000000


	//----- nvinfo : EIATTR_CBANK_PARAM_SIZE
	.align		4
.L_53:
        /*008c*/ 	.byte	0x03, 0x19
        /*008e*/ 	.short	0x0020


	//----- nvinfo : EIATTR_PARAM_CBANK
	.align		4
        /*0090*/ 	.byte	0x04, 0x0a
        /*0092*/ 	.short	(.L_55 - .L_54)
	.align		4
.L_54:
        /*0094*/ 	.word	index@(.nv.constant0.extract_positive_indices)
        /*0098*/ 	.short	0x0380
        /*009a*/ 	.short	0x0020


	//----- nvinfo : EIATTR_SW_WAR
	.align		4
.L_55:
        /*009c*/ 	.byte	0x04, 0x36
        /*009e*/ 	.short	(.L_57 - .L_56)
.L_56:
        /*00a0*/ 	.word	0x00000008
.L_57:


//--------------------- .nv.info.count_bitmask_positives --------------------------
	.section	.nv.info.count_bitmask_positives,"",@"SHT_CUDA_INFO"
	.sectionflags	@""
	.align	4


	//----- nvinfo : EIATTR_CUDA_API_VERSION
	.align		4
        /*0000*/ 	.byte	0x04, 0x37
        /*0002*/ 	.short	(.L_59 - .L_58)
.L_58:
        /*0004*/ 	.word	0x00000082


	//----- nvinfo : EIATTR_KPARAM_INFO
	.align		4
.L_59:
        /*0008*/ 	.byte	0x04, 0x17
        /*000a*/ 	.short	(.L_61 - .L_60)
.L_60:
        /*000c*/ 	.word	0x00000000
        /*0010*/ 	.short	0x0004
        /*0012*/ 	.short	0x001c
        /*0014*/ 	.byte	0x00, 0xf0, 0x11, 0x00


	//----- nvinfo : EIATTR_KPARAM_INFO
	.align		4
.L_61:
        /*0018*/ 	.byte	0x04, 0x17
        /*001a*/ 	.short	(.L_63 - .L_62)
.L_62:
        /*001c*/ 	.word	0x00000000
        /*0020*/ 	.short	0x0003
        /*0022*/ 	.short	0x0018
        /*0024*/ 	.byte	0x00, 0xf0, 0x11, 0x00


	//----- nvinfo : EIATTR_KPARAM_INFO
	.align		4
.L_63:
        /*0028*/ 	.byte	0x04, 0x17
        /*002a*/ 	.short	(.L_65 - .L_64)
.L_64:
        /*002c*/ 	.word	0x00000000
        /*0030*/ 	.short	0x0002
        /*0032*/ 	.short	0x0010
        /*0034*/ 	.byte	0x00, 0xf5, 0x21, 0x00


	//----- nvinfo : EIATTR_KPARAM_INFO
	.align		4
.L_65:
        /*0038*/ 	.byte	0x04, 0x17
        /*003a*/ 	.short	(.L_67 - .L_66)
.L_66:
        /*003c*/ 	.word	0x00000000
        /*0040*/ 	.short	0x0001
        /*0042*/ 	.short	0x0008
        /*0044*/ 	.byte	0x00, 0xf5, 0x21, 0x00


	//----- nvinfo : EIATTR_KPARAM_INFO
	.align		4
.L_67:
        /*0048*/ 	.byte	0x04, 0x17
        /*004a*/ 	.short	(.L_69 - .L_68)
.L_68:
        /*004c*/ 	.word	0x00000000
        /*0050*/ 	.short	0x0000
        /*0052*/ 	.short	0x0000
        /*0054*/ 	.byte	0x00, 0xf5, 0x21, 0x00


	//----- nvinfo : EIATTR_SPARSE_MMA_MASK
	.align		4
.L_69:
        /*0058*/ 	.byte	0x03, 0x50
        /*005a*/ 	.short	0x0000


	//----- nvinfo : EIATTR_MAXREG_COUNT
	.align		4
        /*005c*/ 	.byte	0x03, 0x1b
        /*005e*/ 	.short	0x00ff


	//----- nvinfo : EIATTR_NUM_BARRIERS
	.align		4
        /*0060*/ 	.byte	0x02, 0x4c
        /*0062*/ 	.byte	0x01
	.zero		1


	//----- nvinfo : EIATTR_MERCURY_ISA_VERSION
	.align		4
        /*0064*/ 	.byte	0x03, 0x5f
        /*0066*/ 	.short	0x0101


	//----- nvinfo : EIATTR_VRC_CTA_INIT_COUNT
	.align		4
        /*0068*/ 	.byte	0x02, 0x4a
	.zero		1
	.zero		1


	//----- nvinfo : EIATTR_EXIT_INSTR_OFFSETS
	.align		4
        /*006c*/ 	.byte	0x04, 0x1c
        /*006e*/ 	.short	(.L_71 - .L_70)


	//   ....[0]....
.L_70:
        /*0070*/ 	.word	0x00000040


	//   ....[1]....
        /*0074*/ 	.word	0x00000350


	//   ....[2]....
        /*0078*/ 	.word	0x000003d0


	//----- nvinfo : EIATTR_CRS_STACK_SIZE
	.align		4
.L_71:
        /*007c*/ 	.byte	0x04, 0x1e
        /*007e*/ 	.short	(.L_73 - .L_72)
.L_72:
        /*0080*/ 	.word	0x00000000


	//----- nvinfo : EIATTR_CBANK_PARAM_SIZE
	.align		4
.L_73:
        /*0084*/ 	.byte	0x03, 0x19
        /*0086*/ 	.short	0x0020


	//----- nvinfo : EIATTR_PARAM_CBANK
	.align		4
        /*0088*/ 	.byte	0x04, 0x0a
        /*008a*/ 	.short	(.L_75 - .L_74)
	.align		4
.L_74:
        /*008c*/ 	.word	index@(.nv.constant0.count_bitmask_positives)
        /*0090*/ 	.short	0x0380
        /*0092*/ 	.short	0x0020


	//----- nvinfo : EIATTR_SW_WAR
	.align		4
.L_75:
        /*0094*/ 	.byte	0x04, 0x36
        /*0096*/ 	.short	(.L_77 - .L_76)
.L_76:
        /*0098*/ 	.word	0x00000008
.L_77:


//--------------------- .nv.info.classify_batch_to_bitmasks --------------------------
	.section	.nv.info.classify_batch_to_bitmasks,"",@"SHT_CUDA_INFO"
	.sectionflags	@""
	.align	4


	//----- nvinfo : EIATTR_CUDA_API_VERSION
	.align		4
        /*0000*/ 	.byte	0x04, 0x37
        /*0002*/ 	.short	(.L_79 - .L_78)
.L_78:
        /*0004*/ 	.word	0x00000082


	//----- nvinfo : EIATTR_KPARAM_INFO
	.align		4
.L_79:
        /*0008*/ 	.byte	0x04, 0x17
        /*000a*/ 	.short	(.L_81 - .L_80)
.L_80:
        /*000c*/ 	.word	0x00000000
        /*0010*/ 	.short	0x0008
        /*0012*/ 	.short	0x0034
        /*0014*/ 	.byte	0x00, 0xf0, 0x11, 0x00


	//----- nvinfo : EIATTR_KPARAM_INFO
	.align		4
.L_81:
        /*0018*/ 	.byte	0x04, 0x17
        /*001a*/ 	.short	(.L_83 - .L_82)
.L_82:
        /*001c*/ 	.word	0x00000000
        /*0020*/ 	.short	0x0007
        /*0022*/ 	.short	0x0030
        /*0024*/ 	.byte	0x00, 0xf0, 0x11, 0x00


	//----- nvinfo : EIATTR_KPARAM_INFO
	.align		4
.L_83:
        /*0028*/ 	.byte	0x04, 0x17
        /*002a*/ 	.short	(.L_85 - .L_84)
.L_84:
        /*002c*/ 	.word	0x00000000
        /*0030*/ 	.short	0x0006
        /*0032*/ 	.short	0x002c
        /*0034*/ 	.byte	0x00, 0xf0, 0x11, 0x00


	//----- nvinfo : EIATTR_KPARAM_INFO
	.align		4
.L_85:
        /*0038*/ 	.byte	0x04, 0x17
        /*003a*/ 	.short	(.L_87 - .L_86)
.L_86:
        /*003c*/ 	.word	0x00000000
        /*0040*/ 	.short	0x0005
        /*0042*/ 	.short	0x0028
        /*0044*/ 	.byte	0x00, 0xf0, 0x11, 0x00


	//----- nvinfo : EIATTR_KPARAM_INFO
	.align		4
.L_87:
        /*0048*/ 	.byte	0x04, 0x17
        /*004a*/ 	.short	(.L_89 - .L_88)
.L_88:
        /*004c*/ 	.word	0x00000000
        /*0050*/ 	.short	0x0004
        /*0052*/ 	.short	0x0020
        /*0054*/ 	.byte	0x00, 0xf5, 0x21, 0x00


	//----- nvinfo : EIATTR_KPARAM_INFO
	.align		4
.L_89:
        /*0058*/ 	.byte	0x04, 0x17
        /*005a*/ 	.short	(.L_91 - .L_90)
.L_90:
        /*005c*/ 	.word	0x00000000
        /*0060*/ 	.short	0x0003
        /*0062*/ 	.short	0x0018
        /*0064*/ 	.byte	0x00, 0xf5, 0x21, 0x00


	//----- nvinfo : EIATTR_KPARAM_INFO
	.align		4
.L_91:
        /*0068*/ 	.byte	0x04, 0x17
        /*006a*/ 	.short	(.L_93 - .L_92)
.L_92:
        /*006c*/ 	.word	0x00000000
        /*0070*/ 	.short	0x0002
        /*0072*/ 	.short	0x0010
        /*0074*/ 	.byte	0x00, 0xf5, 0x21, 0x00


	//----- nvinfo : EIATTR_KPARAM_INFO
	.align		4
.L_93:
        /*0078*/ 	.byte	0x04, 0x17
        /*007a*/ 	.short	(.L_95 - .L_94)
.L_94:
        /*007c*/ 	.word	0x00000000
        /*0080*/ 	.short	0x0001
        /*0082*/ 	.short	0x0008
        /*0084*/ 	.byte	0x00, 0xf5, 0x21, 0x00


	//----- nvinfo : EIATTR_KPARAM_INFO
	.align		4
.L_95:
        /*0088*/ 	.byte	0x04, 0x17
        /*008a*/ 	.short	(.L_97 - .L_96)
.L_96:
        /*008c*/ 	.word	0x00000000
        /*0090*/ 	.short	0x0000
        /*0092*/ 	.short	0x0000
        /*0094*/ 	.byte	0x00, 0xf5, 0x21, 0x00


	//----- nvinfo : EIATTR_SPARSE_MMA_MASK
	.align		4
.L_97:
        /*0098*/ 	.byte	0x03, 0x50
        /*009a*/ 	.short	0x0000


	//----- nvinfo : EIATTR_MAXREG_COUNT
	.align		4
        /*009c*/ 	.byte	0x03, 0x1b
        /*009e*/ 	.short	0x0040


	//----- nvinfo : EIATTR_MERCURY_ISA_VERSION
	.align		4
        /*00a0*/ 	.byte	0x03, 0x5f
        /*00a2*/ 	.short	0x0101


	//----- nvinfo : EIATTR_VRC_CTA_INIT_COUNT
	.align		4
        /*00a4*/ 	.byte	0x02, 0x4a
	.zero		1
	.zero		1


	//----- nvinfo : EIATTR_EXIT_INSTR_OFFSETS
	.align		4
        /*00a8*/ 	.byte	0x04, 0x1c
        /*00aa*/ 	.short	(.L_99 - .L_98)


	//   ....[0]....
.L_98:
        /*00ac*/ 	.word	0x00000040


	//   ....[1]....
        /*00b0*/ 	.word	0x00000130


	//   ....[2]....
        /*00b4*/ 	.word	0x00000810


	//----- nvinfo : EIATTR_MAX_THREADS
	.align		4
.L_99:
        /*00b8*/ 	.byte	0x04, 0x05
        /*00ba*/ 	.short	(.L_101 - .L_100)
.L_100:
        /*00bc*/ 	.word	0x00000100
        /*00c0*/ 	.word	0x00000001
        /*00c4*/ 	.word	0x00000001


	//----- nvinfo : EIATTR_CRS_STACK_SIZE
	.align		4
.L_101:
        /*00c8*/ 	.byte	0x04, 0x1e
        /*00ca*/ 	.short	(.L_103 - .L_102)
.L_102:
        /*00cc*/ 	.word	0x00000000


	//----- nvinfo : EIATTR_CBANK_PARAM_SIZE
	.align		4
.L_103:
        /*00d0*/ 	.byte	0x03, 0x19
        /*00d2*/ 	.short	0x0038


	//----- nvinfo : EIATTR_PARAM_CBANK
	.align		4
        /*00d4*/ 	.byte	0x04, 0x0a
        /*00d6*/ 	.short	(.L_105 - .L_104)
	.align		4
.L_104:
        /*00d8*/ 	.word	index@(.nv.constant0.classify_batch_to_bitmasks)
        /*00dc*/ 	.short	0x0380
        /*00de*/ 	.short	0x0038


	//----- nvinfo : EIATTR_SW_WAR
	.align		4
.L_105:
        /*00e0*/ 	.byte	0x04, 0x36
        /*00e2*/ 	.short	(.L_107 - .L_106)
.L_106:
        /*00e4*/ 	.word	0x00000008
.L_107:


//--------------------- .nv.info.classify_with_glycan_masking --------------------------
	.section	.nv.info.classify_with_glycan_masking,"",@"SHT_CUDA_INFO"
	.sectionflags	@""
	.align	4


	//----- nvinfo : EIATTR_CUDA_API_VERSION
	.align		4
        /*0000*/ 	.byte	0x04, 0x37
        /*0002*/ 	.short	(.L_109 - .L_108)
.L_108:
        /*0004*/ 	.word	0x00000082


	//----- nvinfo : EIATTR_KPARAM_INFO
	.align		4
.L_109:
        /*0008*/ 	.byte	0x04, 0x17
        /*000a*/ 	.short	(.L_111 - .L_110)
.L_110:
        /*000c*/ 	.word	0x00000000
        /*0010*/ 	.short	0x0006
        /*0012*/ 	.short	0x0028
        /*0014*/ 	.byte	0x00, 0xf0, 0x11, 0x00


	//----- nvinfo : EIATTR_KPARAM_INFO
	.align		4
.L_111:
        /*0018*/ 	.byte	0x04, 0x17
        /*001a*/ 	.short	(.L_113 - .L_112)
.L_112:
        /*001c*/ 	.word	0x00000000
        /*0020*/ 	.short	0x0005
        /*0022*/ 	.short	0x0024
        /*0024*/ 	.byte	0x00, 0xf0, 0x11, 0x00


	//----- nvinfo : EIATTR_KPARAM_INFO
	.align		4
.L_113:
        /*0028*/ 	.byte	0x04, 0x17
        /*002a*/ 	.short	(.L_115 - .L_114)
.L_114:
        /*002c*/ 	.word	0x00000000
        /*0030*/ 	.short	0x0004
        /*0032*/ 	.short	0x0020
        /*0034*/ 	.byte	0x00, 0xf0, 0x11, 0x00


	//----- nvinfo : EIATTR_KPARAM_INFO
	.align		4
.L_115:
        /*0038*/ 	.byte	0x04, 0x17
        /*003a*/ 	.short	(.L_117 - .L_116)
.L_116:
        /*003c*/ 	.word	0x00000000
        /*0040*/ 	.short	0x0003
        /*0042*/ 	.short	0x0018
        /*0044*/ 	.byte	0x00, 0xf5, 0x21, 0x00


	//----- nvinfo : EIATTR_KPARAM_INFO
	.align		4
.L_117:
        /*0048*/ 	.byte	0x04, 0x17
        /*004a*/ 	.short	(.L_119 - .L_118)
.L_118:
        /*004c*/ 	.word	0x00000000
        /*0050*/ 	.short	0x0002
        /*0052*/ 	.short	0x0010
        /*0054*/ 	.byte	0x00, 0xf5, 0x21, 0x00


	//----- nvinfo : EIATTR_KPARAM_INFO
	.align		4
.L_119:
        /*0058*/ 	.byte	0x04, 0x17
        /*005a*/ 	.short	(.L_121 - .L_120)
.L_120:
        /*005c*/ 	.word	0x00000000
        /*0060*/ 	.short	0x0001
        /*0062*/ 	.short	0x0008
        /*0064*/ 	.byte	0x00, 0xf5, 0x21, 0x00


	//----- nvinfo : EIATTR_KPARAM_INFO
	.align		4
.L_121:
        /*0068*/ 	.byte	0x04, 0x17
        /*006a*/ 	.short	(.L_123 - .L_122)
.L_122:
        /*006c*/ 	.word	0x00000000
        /*0070*/ 	.short	0x0000
        /*0072*/ 	.short	0x0000
        /*0074*/ 	.byte	0x00, 0xf5, 0x21, 0x00


	//----- nvinfo : EIATTR_SPARSE_MMA_MASK
	.align		4
.L_123:
        /*0078*/ 	.byte	0x03, 0x50
        /*007a*/ 	.short	0x0000


	//----- nvinfo : EIATTR_MAXREG_COUNT
	.align		4
        /*007c*/ 	.byte	0x03, 0x1b
        /*007e*/ 	.short	0x0040


	//----- nvinfo : EIATTR_MERCURY_ISA_VERSION
	.align		4
        /*0080*/ 	.byte	0x03, 0x5f
        /*0082*/ 	.short	0x0101


	//----- nvinfo : EIATTR_VRC_CTA_INIT_COUNT
	.align		4
        /*0084*/ 	.byte	0x02, 0x4a
	.zero		1
	.zero		1


	//----- nvinfo : EIATTR_EXIT_INSTR_OFFSETS
	.align		4
        /*0088*/ 	.byte	0x04, 0x1c
        /*008a*/ 	.short	(.L_125 - .L_124)


	//   ....[0]....
.L_124:
        /*008c*/ 	.word	0x00000070


	//   ....[1]....
        /*0090*/ 	.word	0x00000120


	//   ....[2]....
        /*0094*/ 	.word	0x00000680


	//   ....[3]....
        /*0098*/ 	.word	0x000006c0


	//----- nvinfo : EIATTR_MAX_THREADS
	.align		4
.L_125:
        /*009c*/ 	.byte	0x04, 0x05
        /*009e*/ 	.short	(.L_127 - .L_126)
.L_126:
        /*00a0*/ 	.word	0x00000100
        /*00a4*/ 	.word	0x00000001
        /*00a8*/ 	.word	0x00000001


	//----- nvinfo : EIATTR_CRS_STACK_SIZE
	.align		4
.L_127:
        /*00ac*/ 	.byte	0x04, 0x1e
        /*00ae*/ 	.short	(.L_129 - .L_128)
.L_128:
        /*00b0*/ 	.word	0x00000000


	//----- nvinfo : EIATTR_CBANK_PARAM_SIZE
	.align		4
.L_129:
        /*00b4*/ 	.byte	0x03, 0x19
        /*00b6*/ 	.short	0x002c


	//----- nvinfo : EIATTR_PARAM_CBANK
	.align		4
        /*00b8*/ 	.byte	0x04, 0x0a
        /*00ba*/ 	.short	(.L_131 - .L_130)
	.align		4
.L_130:
        /*00bc*/ 	.word	index@(.nv.constant0.classify_with_glycan_masking)
        /*00c0*/ 	.short	0x0380
        /*00c2*/ 	.short	0x002c


	//----- nvinfo : EIATTR_SW_WAR
	.align		4
.L_131:
        /*00c4*/ 	.byte	0x04, 0x36
        /*00c6*/ 	.short	(.L_133 - .L_132)
.L_132:
        /*00c8*/ 	.word	0x00000008
.L_133:


//--------------------- .nv.info.classify_to_bitmask --------------------------
	.section	.nv.info.classify_to_bitmask,"",@"SHT_CUDA_INFO"
	.sectionflags	@""
	.align	4


	//----- nvinfo : EIATTR_CUDA_API_VERSION
	.align		4
        /*0000*/ 	.byte	0x04, 0x37
        /*0002*/ 	.short	(.L_135 - .L_134)
.L_134:
        /*0004*/ 	.word	0x00000082


	//----- nvinfo : EIATTR_KPARAM_INFO
	.align		4
.L_135:
        /*0008*/ 	.byte	0x04, 0x17
        /*000a*/ 	.short	(.L_137 - .L_136)
.L_136:
        /*000c*/ 	.word	0x00000000
        /*0010*/ 	.short	0x0007
        /*0012*/ 	.short	0x002c
        /*0014*/ 	.byte	0x00, 0xf0, 0x05, 0x00


	//----- nvinfo : EIATTR_KPARAM_INFO
	.align		4
.L_137:
        /*0018*/ 	.byte	0x04, 0x17
        /*001a*/ 	.short	(.L_139 - .L_138)
.L_138:
        /*001c*/ 	.word	0x00000000
        /*0020*/ 	.short	0x0006
        /*0022*/ 	.short	0x0028
        /*0024*/ 	.byte	0x00, 0xf0, 0x11, 0x00


	//----- nvinfo : EIATTR_KPARAM_INFO
	.align		4
.L_139:
        /*0028*/ 	.byte	0x04, 0x17
        /*002a*/ 	.short	(.L_141 - .L_140)
.L_140:
        /*002c*/ 	.word	0x00000000
        /*0030*/ 	.short	0x0005
        /*0032*/ 	.short	0x0024
        /*0034*/ 	.byte	0x00, 0xf0, 0x11, 0x00


	//----- nvinfo : EIATTR_KPARAM_INFO
	.align		4
.L_141:
        /*0038*/ 	.byte	0x04, 0x17
        /*003a*/ 	.short	(.L_143 - .L_142)
.L_142:
        /*003c*/ 	.word	0x00000000
        /*0040*/ 	.short	0x0004
        /*0042*/ 	.short	0x0020
        /*0044*/ 	.byte	0x00, 0xf0, 0x11, 0x00


	//----- nvinfo : EIATTR_KPARAM_INFO
	.align		4
.L_143:
        /*0048*/ 	.byte	0x04, 0x17
        /*004a*/ 	.short	(.L_145 - .L_144)
.L_144:
        /*004c*/ 	.word	0x00000000
        /*0050*/ 	.short	0x0003
        /*0052*/ 	.short	0x0018
        /*0054*/ 	.byte	0x00, 0xf5, 0x21, 0x00


	//----- nvinfo : EIATTR_KPARAM_INFO
	.align		4
.L_145:
        /*0058*/ 	.byte	0x04, 0x17
        /*005a*/ 	.short	(.L_147 - .L_146)
.L_146:
        /*005c*/ 	.word	0x00000000
        /*0060*/ 	.short	0x0002
        /*0062*/ 	.short	0x0010
        /*0064*/ 	.byte	0x00, 0xf5, 0x21, 0x00


	//----- nvinfo : EIATTR_KPARAM_INFO
	.align		4
.L_147:
        /*0068*/ 	.byte	0x04, 0x17
        /*006a*/ 	.short	(.L_149 - .L_148)
.L_148:
        /*006c*/ 	.word	0x00000000
        /*0070*/ 	.short	0x0001
        /*0072*/ 	.short	0x0008
        /*0074*/ 	.byte	0x00, 0xf5, 0x21, 0x00


	//----- nvinfo : EIATTR_KPARAM_INFO
	.align		4
.L_149:
        /*0078*/ 	.byte	0x04, 0x17
        /*007a*/ 	.short	(.L_151 - .L_150)
.L_150:
        /*007c*/ 	.word	0x00000000
        /*0080*/ 	.short	0x0000
        /*0082*/ 	.short	0x0000
        /*0084*/ 	.byte	0x00, 0xf5, 0x21, 0x00


	//----- nvinfo : EIATTR_SPARSE_MMA_MASK
	.align		4
.L_151:
        /*0088*/ 	.byte	0x03, 0x50
        /*008a*/ 	.short	0x0000


	//----- nvinfo : EIATTR_MAXREG_COUNT
	.align		4
        /*008c*/ 	.byte	0x03, 0x1b
        /*008e*/ 	.short	0x0040


	//----- nvinfo : EIATTR_MERCURY_ISA_VERSION
	.align		4
        /*0090*/ 	.byte	0x03, 0x5f
        /*0092*/ 	.short	0x0101


	//----- nvinfo : EIATTR_VRC_CTA_INIT_COUNT
	.align		4
        /*0094*/ 	.byte	0x02, 0x4a
	.zero		1
	.zero		1


	//----- nvinfo : EIATTR_EXIT_INSTR_OFFSETS
	.align		4
        /*0098*/ 	.byte	0x04, 0x1c
        /*009a*/ 	.short	(.L_153 - .L_152)


	//   ....[0]....
.L_152:
        /*009c*/ 	.word	0x00000070


	//   ....[1]....
        /*00a0*/ 	.word	0x000006c0


	//   ....[2]....
        /*00a4*/ 	.word	0x00000710


	//----- nvinfo : EIATTR_MAX_THREADS
	.align		4
.L_153:
        /*00a8*/ 	.byte	0x04, 0x05
        /*00aa*/ 	.short	(.L_155 - .L_154)
.L_154:
        /*00ac*/ 	.word	0x00000100
        /*00b0*/ 	.word	0x00000001
        /*00b4*/ 	.word	0x00000001


	//----- nvinfo : EIATTR_CRS_STACK_SIZE
	.align		4
.L_155:
        /*00b8*/ 	.byte	0x04, 0x1e
        /*00ba*/ 	.short	(.L_157 - .L_156)
.L_156:
        /*00bc*/ 	.word	0x00000000


	//----- nvinfo : EIATTR_CBANK_PARAM_SIZE
	.align		4
.L_157:
        /*00c0*/ 	.byte	0x03, 0x19
        /*00c2*/ 	.short	0x002d


	//----- nvinfo : EIATTR_PARAM_CBANK
	.align		4
        /*00c4*/ 	.byte	0x04, 0x0a
        /*00c6*/ 	.short	(.L_159 - .L_158)
	.align		4
.L_158:
        /*00c8*/ 	.word	index@(.nv.constant0.classify_to_bitmask)
        /*00cc*/ 	.short	0x0380
        /*00ce*/ 	.short	0x002d


	//----- nvinfo : EIATTR_SW_WAR
	.align		4
.L_159:
        /*00d0*/ 	.byte	0x04, 0x36
        /*00d2*/ 	.short	(.L_161 - .L_160)
.L_160:
        /*00d4*/ 	.word	0x00000008
.L_161:


//--------------------- .nv.callgraph             --------------------------
	.section	.nv.callgraph,"",@"SHT_CUDA_CALLGRAPH"
	.align	4
	.sectionentsize	8
	.align		4
        /*0000*/ 	.word	0x00000000
	.align		4
        /*0004*/ 	.word	0xffffffff
	.align		4
        /*0008*/ 	.word	0x00000000
	.align		4
        /*000c*/ 	.word	0xfffffffe
	.align		4
        /*0010*/ 	.word	0x00000000
	.align		4
        /*0014*/ 	.word	0xfffffffd
	.align		4
        /*0018*/ 	.word	0x00000000
	.align		4
        /*001c*/ 	.word	0xfffffffc


//--------------------- .text.extract_positive_indices --------------------------
	.section	.text.extract_positive_indices,"ax",@progbits
	.align	128
        .global         extract_positive_indices
        .type           extract_positive_indices,@function
        .size           extract_positive_indices,(.L_x_74 - extract_positive_indices)
        .other          extract_positive_indices,@"STO_CUDA_ENTRY STV_DEFAULT"
extract_positive_indices:
.text.extract_positive_indices:
[----:B------:R-:W-:Y:S01]  /*0000*/  LDC R1, c[0x0][0x37c] ;  /* 0x0000df00ff017b82 */ /* 0x000fe20000000800 */
[----:B------:R-:W0:Y:S01]  /*0010*/  S2R R6, SR_TID.X ;  /* 0x0000000000067919 */ /* 0x000e220000002100 */
[----:B------:R-:W1:Y:S01]  /*0020*/  LDCU UR4, c[0x0][0x398] ;  /* 0x00007300ff0477ac */ /* 0x000e620008000800 */
[----:B------:R-:W-:Y:S01]  /*0030*/  BSSY.RECONVERGENT B0, `(.L_x_0) ;  /* 0x000002f000007945 */ /* 0x000fe20003800200 */
[----:B------:R-:W2:Y:S01]  /*0040*/  LDCU.64 UR6, c[0x0][0x358] ;  /* 0x00006b00ff0677ac */ /* 0x000ea20008000a00 */
[----:B------:R-:W3:Y:S01]  /*0050*/  LDCU UR9, c[0x0][0x39c] ;  /* 0x00007380ff0977ac */ /* 0x000ee20008000800 */
[----:B------:R-:W4:Y:S01]  /*0060*/  LDCU UR10, c[0x0][0x398] ;  /* 0x00007300ff0a77ac */ /* 0x000f220008000800 */
[----:B0-----:R-:W-:-:S13]  /*0070*/  ISETP.NE.AND P0, PT, R6, RZ, PT ;  /* 0x000000ff0600720c */ /* 0x001fda0003f05270 */
[----:B------:R-:W0:Y:S01]  /*0080*/  @!P0 S2R R3, SR_CgaCtaId ;  /* 0x0000000000038919 */ /* 0x000e220000008800 */
[----:B------:R-:W-:-:S04]  /*0090*/  @!P0 MOV R0, 0x400 ;  /* 0x0000040000008802 */ /* 0x000fc80000000f00 */
[----:B0-----:R-:W-:-:S05]  /*00a0*/  @!P0 LEA R0, R3, R0, 0x18 ;  /* 0x0000000003008211 */ /* 0x001fca00078ec0ff */
[----:B------:R0:W-:Y:S01]  /*00b0*/  @!P0 STS [R0], RZ ;  /* 0x000000ff00008388 */ /* 0x0001e20000000800 */
[----:B------:R-:W-:Y:S01]  /*00c0*/  BAR.SYNC.DEFER_BLOCKING 0x0 ;  /* 0x0000000000007b1d */ /* 0x000fe20000010000 */
[----:B-1----:R-:W-:-:S13]  /*00d0*/  ISETP.GE.AND P0, PT, R6, UR4, PT ;  /* 0x0000000406007c0c */ /* 0x002fda000bf06270 */
[----:B0-234-:R-:W-:Y:S05]  /*00e0*/  @P0 BRA `(.L_x_1) ;  /* 0x00000000008c0947 */ /* 0x01dfea0003800000 */
[----:B------:R-:W0:Y:S01]  /*00f0*/  LDC R8, c[0x0][0x360] ;  /* 0x0000d800ff087b82 */ /* 0x000e220000000800 */
[----:B------:R-:W-:-:S07]  /*0100*/  IMAD.MOV.U32 R7, RZ, RZ, R6 ;  /* 0x000000ffff077224 */ /* 0x000fce00078e0006 */
[----:B------:R-:W1:Y:S02]  /*0110*/  LDC.64 R2, c[0x0][0x380] ;  /* 0x0000e000ff027b82 */ /* 0x000e640000000a00 */
.L_x_4:
[----:B------:R-:W-:-:S04]  /*0120*/  SHF.R.S32.HI R0, RZ, 0x1f, R7 ;  /* 0x0000001fff007819 */ /* 0x000fc80000011407 */
[----:B------:R-:W-:-:S04]  /*0130*/  LEA.HI R0, R0, R7, RZ, 0x5 ;  /* 0x0000000700007211 */ /* 0x000fc800078f28ff */
[----:B------:R-:W-:-:S05]  /*0140*/  SHF.R.S32.HI R5, RZ, 0x5, R0 ;  /* 0x00000005ff057819 */ /* 0x000fca0000011400 */
[----:B-1----:R-:W-:-:S06]  /*0150*/  IMAD.WIDE R4, R5, 0x4, R2 ;  /* 0x0000000405047825 */ /* 0x002fcc00078e0202 */
[----:B------:R-:W2:Y:S01]  /*0160*/  LDG.E.CONSTANT R4, desc[UR6][R4.64] ;  /* 0x0000000604047981 */ /* 0x000ea2000c1e9900 */
[----:B------:R-:W-:Y:S01]  /*0170*/  BSSY.RECONVERGENT B1, `(.L_x_2) ;  /* 0x0000017000017945 */ /* 0x000fe20003800200 */
[----:B--2---:R-:W-:-:S04]  /*0180*/  SHF.R.W.U32.HI R0, RZ, R7, R4 ;  /* 0x00000007ff007219 */ /* 0x004fc80000011e04 */
[----:B------:R-:W-:-:S04]  /*0190*/  LOP3.LUT R0, R0, 0x1, RZ, 0xc0, !PT ;  /* 0x0000000100007812 */ /* 0x000fc800078ec0ff */
[----:B------:R-:W-:-:S13]  /*01a0*/  ISETP.NE.U32.AND P0, PT, R0, 0x1, PT ;  /* 0x000000010000780c */ /* 0x000fda0003f05070 */
[----:B------:R-:W-:Y:S05]  /*01b0*/  @P0 BRA `(.L_x_3) ;  /* 0x0000000000480947 */ /* 0x000fea0003800000 */
[----:B------:R-:W1:Y:S01]  /*01c0*/  S2R R5, SR_LANEID ;  /* 0x0000000000057919 */ /* 0x000e620000000000 */
[----:B------:R-:W2:Y:S01]  /*01d0*/  S2UR UR5, SR_CgaCtaId ;  /* 0x00000000000579c3 */ /* 0x000ea20000008800 */
[----:B------:R-:W-:Y:S01]  /*01e0*/  VOTEU.ANY UR8, UPT, PT ;  /* 0x0000000000087886 */ /* 0x000fe200038e0100 */
[----:B------:R-:W-:Y:S01]  /*01f0*/  UMOV UR4, 0x400 ;  /* 0x0000040000047882 */ /* 0x000fe20000000000 */
[----:B------:R-:W1:Y:S01]  /*0200*/  FLO.U32 R10, UR8 ;  /* 0x00000008000a7d00 */ /* 0x000e6200080e0000 */
[----:B------:R-:W3:Y:S07]  /*0210*/  S2R R4, SR_LTMASK ;  /* 0x0000000000047919 */ /* 0x000eee0000003900 */
[----:B------:R-:W4:Y:S01]  /*0220*/  POPC R0, UR8 ;  /* 0x0000000800007d09 */ /* 0x000f220008000000 */
[----:B--2---:R-:W-:Y:S01]  /*0230*/  ULEA UR4, UR5, UR4, 0x18 ;  /* 0x0000000405047291 */ /* 0x004fe2000f8ec0ff */
[----:B-1----:R-:W-:-:S02]  /*0240*/  ISETP.EQ.U32.AND P0, PT, R10, R5, PT ;  /* 0x000000050a00720c */ /* 0x002fc40003f02070 */
[----:B---3--:R-:W-:-:S06]  /*0250*/  LOP3.LUT R12, R4, UR8, RZ, 0xc0, !PT ;  /* 0x00000008040c7c12 */ /* 0x008fcc000f8ec0ff */
[----:B------:R-:W1:Y:S05]  /*0260*/  POPC R12, R12 ;  /* 0x0000000c000c7309 */ /* 0x000e6a0000000000 */
[----:B----4-:R-:W2:Y:S04]  /*0270*/  @P0 ATOMS.ADD R11, [UR4], R0 ;  /* 0x00000000ff0b098c */ /* 0x010ea80008000004 */
[----:B--2---:R-:W1:Y:S02]  /*0280*/  SHFL.IDX PT, R9, R11, R10, 0x1f ;  /* 0x00001f0a0b097589 */ /* 0x004e6400000e0000 */
[----:B-1----:R-:W-:-:S05]  /*0290*/  IMAD.IADD R9, R9, 0x1, R12 ;  /* 0x0000000109097824 */ /* 0x002fca00078e020c */
[----:B------:R-:W-:-:S13]  /*02a0*/  ISETP.GE.AND P0, PT, R9, UR9, PT ;  /* 0x0000000909007c0c */ /* 0x000fda000bf06270 */
[----:B------:R-:W1:Y:S02]  /*02b0*/  @!P0 LDC.64 R4, c[0x0][0x388] ;  /* 0x0000e200ff048b82 */ /* 0x000e640000000a00 */
[----:B-1----:R-:W-:-:S05]  /*02c0*/  @!P0 IMAD.WIDE R4, R9, 0x4, R4 ;  /* 0x0000000409048825 */ /* 0x002fca00078e0204 */
[----:B------:R1:W-:Y:S02]  /*02d0*/  @!P0 STG.E desc[UR6][R4.64], R7 ;  /* 0x0000000704008986 */ /* 0x0003e4000c101906 */
.L_x_3:
[----:B------:R-:W-:Y:S05]  /*02e0*/  BSYNC.RECONVERGENT B1 ;  /* 0x0000000000017941 */ /* 0x000fea0003800200 */
.L_x_2:
[----:B01----:R-:W-:-:S05]  /*02f0*/  IMAD.IADD R7, R8, 0x1, R7 ;  /* 0x0000000108077824 */ /* 0x003fca00078e0207 */
[----:B------:R-:W-:-:S13]  /*0300*/  ISETP.GE.AND P0, PT, R7, UR10, PT ;  /* 0x0000000a07007c0c */ /* 0x000fda000bf06270 */
[----:B------:R-:W-:Y:S05]  /*0310*/  @!P0 BRA `(.L_x_4) ;  /* 0xfffffffc00808947 */ /* 0x000fea000383ffff */
.L_x_1:
[----:B------:R-:W-:Y:S05]  /*0320*/  BSYNC.RECONVERGENT B0 ;  /* 0x0000000000007941 */ /* 0x000fea0003800200 */
.L_x_0:
[----:B------:R-:W-:Y:S01]  /*0330*/  BAR.SYNC.DEFER_BLOCKING 0x0 ;  /* 0x0000000000007b1d */ /* 0x000fe20000010000 */
[----:B------:R-:W-:-:S13]  /*0340*/  ISETP.NE.AND P0, PT, R6, RZ, PT ;  /* 0x000000ff0600720c */ /* 0x000fda0003f05270 */
[----:B------:R-:W-:Y:S05]  /*0350*/  @P0 EXIT ;  /* 0x000000000000094d */ /* 0x000fea0003800000 */
[----:B------:R-:W0:Y:S01]  /*0360*/  S2UR UR5, SR_CgaCtaId ;  /* 0x00000000000579c3 */ /* 0x000e220000008800 */
[----:B------:R-:W-:-:S07]  /*0370*/  UMOV UR4, 0x400 ;  /* 0x0000040000047882 */ /* 0x000fce0000000000 */
[----:B------:R-:W1:Y:S01]  /*0380*/  LDC.64 R2, c[0x0][0x390] ;  /* 0x0000e400ff027b82 */ /* 0x000e620000000a00 */
[----:B0-----:R-:W-:-:S09]  /*0390*/  ULEA UR4, UR5, UR4, 0x18 ;  /* 0x0000000405047291 */ /* 0x001fd2000f8ec0ff */
[----:B------:R-:W0:Y:S02]  /*03a0*/  LDS R0, [UR4] ;  /* 0x00000004ff007984 */ /* 0x000e240008000800 */
[----:B------:R-:W0:Y:S02]  /*03b0*/  LDCU UR4, c[0x0][0x39c] ;  /* 0x00007380ff0477ac */ /* 0x000e240008000800 */
[----:B0-----:R-:W-:-:S05]  /*03c0*/  VIMNMX R5, PT, PT, R0, UR4, PT ;  /* 0x0000000400057c48 */ /* 0x001fca000bfe0100 */
[----:B-1----:R-:W-:Y:S01]  /*03d0*/  STG.E desc[UR6][R2.64], R5 ;  /* 0x0000000502007986 */ /* 0x002fe2000c101906 */
[----:B------:R-:W-:Y:S05]  /*03e0*/  EXIT ;  /* 0x000000000000794d */ /* 0x000fea0003800000 */
.L_x_5:
[----:B------:R-:W-:-:S00]  /*03f0*/  BRA `(.L_x_5) ;  /* 0xfffffffc00fc7947 */ /* 0x000fc0000383ffff */
[----:B------:R-:W-:-:S00]  /*0400*/  NOP ;  /* 0x0000000000007918 */ /* 0x000fc00000000000 */
[----:B------:R-:W-:-:S00]  /*0410*/  NOP ;  /* 0x0000000000007918 */ /* 0x000fc00000000000 */
[----:B------:R-:W-:-:S00]  /*0420*/  NOP ;  /* 0x0000000000007918 */ /* 0x000fc00000000000 */
[----:B------:R-:W-:-:S00]  /*0430*/  NOP ;  /* 0x0000000000007918 */ /* 0x000fc00000000000 */
[----:B------:R-:W-:-:S00]  /*0440*/  NOP ;  /* 0x0000000000007918 */ /* 0x000fc00000000000 */
[----:B------:R-:W-:-:S00]  /*0450*/  NOP ;  /* 0x0000000000007918 */ /* 0x000fc00000000000 */
[----:B------:R-:W-:-:S00]  /*0460*/  NOP ;  /* 0x0000000000007918 */ /* 0x000fc00000000000 */
[----:B------:R-:W-:-:S00]  /*0470*/  NOP ;  /* 0x0000000000007918 */ /* 0x000fc00000000000 */
.L_x_74:


//--------------------- .text.count_bitmask_positives --------------------------
	.section	.text.count_bitmask_positives,"ax",@progbits
	.align	128
        .global         count_bitmask_positives
        .type           count_bitmask_positives,@function
        .size           count_bitmask_positives,(.L_x_75 - count_bitmask_positives)
        .other          count_bitmask_positives,@"STO_CUDA_ENTRY STV_DEFAULT"
count_bitmask_positives:
.text.count_bitmask_positives:
[----:B------:R-:W-:Y:S01]  /*0000*/  LDC R1, c[0x0][0x37c] ;  /* 0x0000df00ff017b82 */ /* 0x000fe20000000800 */
[----:B------:R-:W0:Y:S01]  /*0010*/  S2R R7, SR_CTAID.X ;  /* 0x0000000000077919 */ /* 0x000e220000002500 */
[----:B------:R-:W0:Y:S02]  /*0020*/  LDCU UR4, c[0x0][0x398] ;  /* 0x00007300ff0477ac */ /* 0x000e240008000800 */
[----:B0-----:R-:W-:-:S13]  /*0030*/  ISETP.GE.AND P0, PT, R7, UR4, PT ;  /* 0x0000000407007c0c */ /* 0x001fda000bf06270 */
[----:B------:R-:W-:Y:S05]  /*0040*/  @P0 EXIT ;  /* 0x000000000000094d */ /* 0x000fea0003800000 */
[----:B------:R-:W0:Y:S01]  /*0050*/  LDC.64 R2, c[0x0][0x390] ;  /* 0x0000e400ff027b82 */ /* 0x000e220000000a00 */
[----:B------:R-:W1:Y:S01]  /*0060*/  LDCU.64 UR8, c[0x0][0x358] ;  /* 0x00006b00ff0877ac */ /* 0x000e620008000a00 */
[----:B------:R-:W2:Y:S01]  /*0070*/  S2R R9, SR_TID.X ;  /* 0x0000000000097919 */ /* 0x000ea20000002100 */
[----:B------:R-:W3:Y:S01]  /*0080*/  LDCU UR4, c[0x0][0x39c] ;  /* 0x00007380ff0477ac */ /* 0x000ee20008000800 */
[----:B------:R-:W4:Y:S01]  /*0090*/  LDCU.64 UR10, c[0x0][0x380] ;  /* 0x00007000ff0a77ac */ /* 0x000f220008000a00 */
[----:B0-----:R-:W-:-:S05]  /*00a0*/  IMAD.WIDE.U32 R2, R7, 0x4, R2 ;  /* 0x0000000407027825 */ /* 0x001fca00078e0002 */
[----:B-1----:R-:W5:Y:S01]  /*00b0*/  LDG.E.CONSTANT R0, desc[UR8][R2.64] ;  /* 0x0000000802007981 */ /* 0x002f62000c1e9900 */
[----:B---3--:R-:W-:Y:S01]  /*00c0*/  UIADD3 UR4, UPT, UPT, UR4, 0x1f, URZ ;  /* 0x0000001f04047890 */ /* 0x008fe2000fffe0ff */
[----:B------:R-:W-:Y:S01]  /*00d0*/  BSSY.RECONVERGENT B0, `(.L_x_6) ;  /* 0x0000025000007945 */ /* 0x000fe20003800200 */
[----:B--2---:R-:W-:Y:S02]  /*00e0*/  ISETP.NE.AND P0, PT, R9, RZ, PT ;  /* 0x000000ff0900720c */ /* 0x004fe40003f05270 */
[----:B------:R-:W-:-:S04]  /*00f0*/  USHF.R.S32.HI UR5, URZ, 0x1f, UR4 ;  /* 0x0000001fff057899 */ /* 0x000fc80008011404 */
[----:B------:R-:W-:-:S07]  /*0100*/  ULEA.HI UR5, UR5, UR4, URZ, 0x5 ;  /* 0x0000000405057291 */ /* 0x000fce000f8f28ff */
[----:B------:R-:W0:Y:S01]  /*0110*/  @!P0 S2R R5, SR_CgaCtaId ;  /* 0x0000000000058919 */ /* 0x000e220000008800 */
[----:B------:R-:W-:-:S04]  /*0120*/  @!P0 MOV R4, 0x400 ;  /* 0x0000040000048802 */ /* 0x000fc80000000f00 */
[----:B0-----:R-:W-:-:S05]  /*0130*/  @!P0 LEA R4, R5, R4, 0x18 ;  /* 0x0000000405048211 */ /* 0x001fca00078ec0ff */
[----:B------:R0:W-:Y:S01]  /*0140*/  @!P0 STS [R4], RZ ;  /* 0x000000ff04008388 */ /* 0x0001e20000000800 */
[----:B------:R-:W-:Y:S01]  /*0150*/  BAR.SYNC.DEFER_BLOCKING 0x0 ;  /* 0x0000000000007b1d */ /* 0x000fe20000010000 */
[----:B-----5:R-:W-:-:S13]  /*0160*/  ISETP.GE.AND P0, PT, R9, R0, PT ;  /* 0x000000000900720c */ /* 0x020fda0003f06270 */
[----:B0---4-:R-:W-:Y:S05]  /*0170*/  @P0 BRA `(.L_x_7) ;  /* 0x0000000000680947 */ /* 0x011fea0003800000 */
[----:B------:R-:W0:Y:S01]  /*0180*/  LDC R8, c[0x0][0x360] ;  /* 0x0000d800ff087b82 */ /* 0x000e220000000800 */
[----:B------:R-:W-:Y:S01]  /*0190*/  USHF.R.S32.HI UR4, URZ, 0x5, UR5 ;  /* 0x00000005ff047899 */ /* 0x000fe20008011405 */
[----:B------:R-:W-:-:S05]  /*01a0*/  IMAD.MOV.U32 R5, RZ, RZ, R9 ;  /* 0x000000ffff057224 */ /* 0x000fca00078e0009 */
[----:B------:R-:W-:-:S07]  /*01b0*/  IMAD R4, R7, UR4, RZ ;  /* 0x0000000407047c24 */ /* 0x000fce000f8e02ff */
.L_x_10:
[----:B------:R-:W-:-:S04]  /*01c0*/  SHF.R.S32.HI R2, RZ, 0x1f, R5 ;  /* 0x0000001fff027819 */ /* 0x000fc80000011405 */
[----:B------:R-:W-:-:S04]  /*01d0*/  LEA.HI R2, R2, R5, RZ, 0x5 ;  /* 0x0000000502027211 */ /* 0x000fc800078f28ff */
[----:B------:R-:W-:-:S04]  /*01e0*/  SHF.R.S32.HI R3, RZ, 0x5, R2 ;  /* 0x00000005ff037819 */ /* 0x000fc80000011402 */
[----:B------:R-:W-:Y:S02]  /*01f0*/  SHF.R.S32.HI R11, RZ, 0x1f, R3 ;  /* 0x0000001fff0b7819 */ /* 0x000fe40000011403 */
[----:B------:R-:W-:-:S04]  /*0200*/  IADD3 R3, P0, PT, R4, R3, RZ ;  /* 0x0000000304037210 */ /* 0x000fc80007f1e0ff */
[----:B------:R-:W-:Y:S02]  /*0210*/  LEA.HI.X.SX32 R6, R4, R11, 0x1, P0 ;  /* 0x0000000b04067211 */ /* 0x000fe400000f0eff */
[----:B------:R-:W-:-:S04]  /*0220*/  LEA R2, P0, R3, UR10, 0x2 ;  /* 0x0000000a03027c11 */ /* 0x000fc8000f8010ff */
[----:B------:R-:W-:-:S05]  /*0230*/  LEA.HI.X R3, R3, UR11, R6, 0x2, P0 ;  /* 0x0000000b03037c11 */ /* 0x000fca00080f1406 */
[----:B------:R-:W2:Y:S01]  /*0240*/  LDG.E.CONSTANT R2, desc[UR8][R2.64] ;  /* 0x0000000802027981 */ /* 0x000ea2000c1e9900 */
[----:B------:R-:W-:Y:S01]  /*0250*/  BSSY.RECONVERGENT B1, `(.L_x_8) ;  /* 0x000000b000017945 */ /* 0x000fe20003800200 */
[----:B--2---:R-:W-:Y:S01]  /*0260*/  SHF.R.W.U32.HI R6, RZ, R5, R2 ;  /* 0x00000005ff067219 */ /* 0x004fe20000011e02 */
[----:B0-----:R-:W-:-:S03]  /*0270*/  IMAD.IADD R5, R8, 0x1, R5 ;  /* 0x0000000108057824 */ /* 0x001fc600078e0205 */
[----:B------:R-:W-:Y:S02]  /*0280*/  LOP3.LUT R6, R6, 0x1, RZ, 0xc0, !PT ;  /* 0x0000000106067812 */ /* 0x000fe400078ec0ff */
[----:B------:R-:W-:Y:S02]  /*0290*/  ISETP.GE.AND P1, PT, R5, R0, PT ;  /* 0x000000000500720c */ /* 0x000fe40003f26270 */
[----:B------:R-:W-:-:S13]  /*02a0*/  ISETP.NE.U32.AND P0, PT, R6, 0x1, PT ;  /* 0x000000010600780c */ /* 0x000fda0003f05070 */
[----:B------:R-:W-:Y:S05]  /*02b0*/  @P0 BRA `(.L_x_9) ;  /* 0x0000000000100947 */ /* 0x000fea0003800000 */
[----:B------:R-:W0:Y:S01]  /*02c0*/  S2UR UR6, SR_CgaCtaId ;  /* 0x00000000000679c3 */ /* 0x000e220000008800 */
[----:B------:R-:W-:Y:S02]  /*02d0*/  UMOV UR4, 0x400 ;  /* 0x0000040000047882 */ /* 0x000fe40000000000 */
[----:B0-----:R-:W-:-:S09]  /*02e0*/  ULEA UR4, UR6, UR4, 0x18 ;  /* 0x0000000406047291 */ /* 0x001fd2000f8ec0ff */
[----:B------:R-:W-:Y:S03]  /*02f0*/  ATOMS.POPC.INC.32 RZ, [UR4] ;  /* 0x00000000ffff7f8c */ /* 0x000fe6000d800004 */
.L_x_9:
[----:B------:R-:W-:Y:S05]  /*0300*/  BSYNC.RECONVERGENT B1 ;  /* 0x0000000000017941 */ /* 0x000fea0003800200 */
.L_x_8:
[----:B------:R-:W-:Y:S05]  /*0310*/  @!P1 BRA `(.L_x_10) ;  /* 0xfffffffc00a89947 */ /* 0x000fea000383ffff */
.L_x_7:
[----:B------:R-:W-:Y:S05]  /*0320*/  BSYNC.RECONVERGENT B0 ;  /* 0x0000000000007941 */ /* 0x000fea0003800200 */
.L_x_6:
[----:B------:R-:W-:Y:S01]  /*0330*/  BAR.SYNC.DEFER_BLOCKING 0x0 ;  /* 0x0000000000007b1d */ /* 0x000fe20000010000 */
[----:B------:R-:W-:-:S13]  /*0340*/  ISETP.NE.AND P0, PT, R9, RZ, PT ;  /* 0x000000ff0900720c */ /* 0x000fda0003f05270 */
[----:B------:R-:W-:Y:S05]  /*0350*/  @P0 EXIT ;  /* 0x000000000000094d */ /* 0x000fea0003800000 */
[----:B------:R-:W0:Y:S01]  /*0360*/  S2UR UR5, SR_CgaCtaId ;  /* 0x00000000000579c3 */ /* 0x000e220000008800 */
[----:B------:R-:W-:-:S07]  /*0370*/  UMOV UR4, 0x400 ;  /* 0x0000040000047882 */ /* 0x000fce0000000000 */
[----:B------:R-:W1:Y:S01]  /*0380*/  LDC.64 R2, c[0x0][0x388] ;  /* 0x0000e200ff027b82 */ /* 0x000e620000000a00 */
[----:B0-----:R-:W-:Y:S01]  /*0390*/  ULEA UR4, UR5, UR4, 0x18 ;  /* 0x0000000405047291 */ /* 0x001fe2000f8ec0ff */
[----:B-1----:R-:W-:-:S08]  /*03a0*/  IMAD.WIDE.U32 R2, R7, 0x4, R2 ;  /* 0x0000000407027825 */ /* 0x002fd000078e0002 */
[----:B------:R-:W0:Y:S04]  /*03b0*/  LDS R5, [UR4] ;  /* 0x00000004ff057984 */ /* 0x000e280008000800 */
[----:B0-----:R-:W-:Y:S01]  /*03c0*/  STG.E desc[UR8][R2.64], R5 ;  /* 0x0000000502007986 */ /* 0x001fe2000c101908 */
[----:B------:R-:W-:Y:S05]  /*03d0*/  EXIT ;  /* 0x000000000000794d */ /* 0x000fea0003800000 */
.L_x_11:
        /* <DEDUP_REMOVED lines=10> */
.L_x_75:


//--------------------- .text.classify_batch_to_bitmasks --------------------------
	.section	.text.classify_batch_to_bitmasks,"ax",@progbits
	.align	128
        .global         classify_batch_to_bitmasks
        .type           classify_batch_to_bitmasks,@function
        .size           classify_batch_to_bitmasks,(.L_x_71 - classify_batch_to_bitmasks)
        .other          classify_batch_to_bitmasks,@"STO_CUDA_ENTRY STV_DEFAULT"
classify_batch_to_bitmasks:
.text.classify_batch_to_bitmasks:
        /* <DEDUP_REMOVED lines=8> */
[----:B------:R-:W3:Y:S05]  /*0080*/  LDCU UR4, c[0x0][0x3ac] ;  /* 0x00007580ff0477ac */ /* 0x000eea0008000800 */
[----:B------:R-:W4:Y:S01]  /*0090*/  LDC.64 R2, c[0x0][0x388] ;  /* 0x0000e200ff027b82 */ /* 0x000f220000000a00 */
[----:B0-----:R-:W-:-:S05]  /*00a0*/  IMAD.WIDE.U32 R4, R7, 0x4, R4 ;  /* 0x0000000407047825 */ /* 0x001fca00078e0004 */
[----:B-1----:R-:W2:Y:S01]  /*00b0*/  LDG.E.CONSTANT R6, desc[UR6][R4.64] ;  /* 0x0000000604067981 */ /* 0x002ea2000c1e9900 */
[----:B---3--:R-:W-:Y:S01]  /*00c0*/  UIADD3 UR4, UPT, UPT, UR4, 0x1f, URZ ;  /* 0x0000001f04047890 */ /* 0x008fe2000fffe0ff */
[----:B----4-:R-:W-:-:S03]  /*00d0*/  IMAD.WIDE.U32 R2, R7, 0x4, R2 ;  /* 0x0000000407027825 */ /* 0x010fc600078e0002 */
[----:B------:R-:W-:-:S04]  /*00e0*/  USHF.R.S32.HI UR5, URZ, 0x1f, UR4 ;  /* 0x0000001fff057899 */ /* 0x000fc80008011404 */
[----:B------:R-:W-:-:S04]  /*00f0*/  ULEA.HI UR5, UR5, UR4, URZ, 0x5 ;  /* 0x0000000405057291 */ /* 0x000fc8000f8f28ff */
[----:B------:R-:W-:-:S06]  /*0100*/  USHF.R.S32.HI UR5, URZ, 0x5, UR5 ;  /* 0x00000005ff057899 */ /* 0x000fcc0008011405 */
[----:B------:R-:W-:Y:S01]  /*0110*/  IMAD R7, R7, UR5, RZ ;  /* 0x0000000507077c24 */ /* 0x000fe2000f8e02ff */
[----:B--2---:R-:W-:-:S13]  /*0120*/  ISETP.GE.AND P0, PT, R9, R6, PT ;  /* 0x000000060900720c */ /* 0x004fda0003f06270 */
[----:B------:R-:W-:Y:S05]  /*0130*/  @P0 EXIT ;  /* 0x000000000000094d */ /* 0x000fea0003800000 */
[----:B------:R0:W5:Y:S01]  /*0140*/  LDG.E.CONSTANT R8, desc[UR6][R2.64] ;  /* 0x0000000602087981 */ /* 0x000162000c1e9900 */
[----:B------:R-:W1:Y:S01]  /*0150*/  LDC.64 R4, c[0x0][0x380] ;  /* 0x0000e000ff047b82 */ /* 0x000e620000000a00 */
[----:B------:R-:W-:Y:S01]  /*0160*/  SHF.R.S32.HI R10, RZ, 0x1f, R7 ;  /* 0x0000001fff0a7819 */ /* 0x000fe20000011407 */
[----:B------:R-:W2:Y:S01]  /*0170*/  LDCU UR4, c[0x0][0x360] ;  /* 0x00006c00ff0477ac */ /* 0x000ea20008000800 */
[----:B------:R-:W3:Y:S01]  /*0180*/  LDCU UR5, c[0x0][0x3b0] ;  /* 0x00007600ff0577ac */ /* 0x000ee20008000800 */
[----:B------:R-:W4:Y:S01]  /*0190*/  LDCU UR10, c[0x0][0x3b4] ;  /* 0x00007680ff0a77ac */ /* 0x000f220008000800 */
[----:B------:R-:W0:Y:S01]  /*01a0*/  LDCU.64 UR8, c[0x0][0x398] ;  /* 0x00007300ff0877ac */ /* 0x000e220008000a00 */
[----:B------:R-:W0:Y:S02]  /*01b0*/  LDCU.64 UR12, c[0x0][0x3a0] ;  /* 0x00007400ff0c77ac */ /* 0x000e240008000a00 */
.L_x_20:
[----:B-----5:R-:W-:-:S04]  /*01c0*/  IMAD.IADD R0, R8, 0x1, R9 ;  /* 0x0000000108007824 */ /* 0x020fc800078e0209 */
[----:B01----:R-:W-:-:S04]  /*01d0*/  IMAD.SHL.U32 R13, R0, 0x4, RZ ;  /* 0x00000004000d7824 */ /* 0x003fc800078e00ff */
[----:B-1----:R-:W-:-:S05]  /*01e0*/  IMAD.WIDE R12, R13, 0x4, R4 ;  /* 0x000000040d0c7825 */ /* 0x002fca00078e0204 */
[----:B------:R-:W2:Y:S04]  /*01f0*/  LDG.E.CONSTANT R14, desc[UR6][R12.64+0x8] ;  /* 0x000008060c0e7981 */ /* 0x000ea8000c1e9900 */
[----:B------:R-:W2:Y:S04]  /*0200*/  LDG.E.CONSTANT R17, desc[UR6][R12.64+0xc] ;  /* 0x00000c060c117981 */ /* 0x000ea8000c1e9900 */
[----:B------:R-:W3:Y:S04]  /*0210*/  LDG.E.CONSTANT R0, desc[UR6][R12.64] ;  /* 0x000000060c007981 */ /* 0x000ee8000c1e9900 */
[----:B------:R-:W3:Y:S01]  /*0220*/  LDG.E.CONSTANT R15, desc[UR6][R12.64+0x4] ;  /* 0x000004060c0f7981 */ /* 0x000ee2000c1e9900 */
[----:B------:R-:W-:-:S02]  /*0230*/  HFMA2 R11, -RZ, RZ, 0.96630859375, -0.0022525787353515625 ;  /* 0x3bbb989dff0b7431 */ /* 0x000fc400000001ff */
[----:B0-----:R-:W-:Y:S01]  /*0240*/  IMAD.MOV.U32 R3, RZ, RZ, 0x437c0000 ;  /* 0x437c0000ff037424 */ /* 0x001fe200078e00ff */
[----:B------:R-:W-:Y:S05]  /*0250*/  YIELD ;  /* 0x0000000000007946 */ /* 0x000fea0003800000 */
[----:B------:R-:W-:Y:S01]  /*0260*/  BSSY.RECONVERGENT B0, `(.L_x_12) ;  /* 0x0000033000007945 */ /* 0x000fe20003800200 */
[----:B--2---:R-:W-:-:S04]  /*0270*/  FMNMX R2, R14, R17, !PT ;  /* 0x000000110e027209 */ /* 0x004fc80007800000 */
[----:B---3--:R-:W-:-:S05]  /*0280*/  FMNMX3 R16, R0, R15, R2, !PT ;  /* 0x0000000f00107276 */ /* 0x008fca0007800002 */
[--C-:B------:R-:W-:Y:S01]  /*0290*/  FADD R18, R0, -R16.reuse ;  /* 0x8000001000127221 */ /* 0x100fe20000000000 */
[--C-:B------:R-:W-:Y:S01]  /*02a0*/  FADD R14, R14, -R16.reuse ;  /* 0x800000100e0e7221 */ /* 0x100fe20000000000 */
[--C-:B------:R-:W-:Y:S01]  /*02b0*/  FADD R12, R15, -R16.reuse ;  /* 0x800000100f0c7221 */ /* 0x100fe20000000000 */
[----:B------:R-:W-:Y:S01]  /*02c0*/  FADD R16, R17, -R16 ;  /* 0x8000001011107221 */ /* 0x000fe20000000000 */
[-C--:B------:R-:W-:Y:S01]  /*02d0*/  FFMA.SAT R0, R18, R11.reuse, 0.5 ;  /* 0x3f00000012007423 */ /* 0x080fe2000000200b */
[-C--:B------:R-:W-:Y:S01]  /*02e0*/  FFMA.SAT R2, R14, R11.reuse, 0.5 ;  /* 0x3f0000000e027423 */ /* 0x080fe2000000200b */
[----:B------:R-:W-:Y:S02]  /*02f0*/  FFMA.SAT R20, R12, R11, 0.5 ;  /* 0x3f0000000c147423 */ /* 0x000fe4000000200b */
[-C--:B------:R-:W-:Y:S01]  /*0300*/  FFMA.RM R0, R0, R3.reuse, 12582913 ;  /* 0x4b40000100007423 */ /* 0x080fe20000004003 */
[-C--:B------:R-:W-:Y:S01]  /*0310*/  FFMA.RM R2, R2, R3.reuse, 12582913 ;  /* 0x4b40000102027423 */ /* 0x080fe20000004003 */
[----:B------:R-:W-:-:S02]  /*0320*/  FFMA.RM R13, R20, R3, 12582913 ;  /* 0x4b400001140d7423 */ /* 0x000fc40000004003 */
[----:B------:R-:W-:Y:S01]  /*0330*/  FADD R19, R0, -12583039 ;  /* 0xcb40007f00137421 */ /* 0x000fe20000000000 */
[----:B------:R-:W-:Y:S01]  /*0340*/  FADD R21, R2, -12583039 ;  /* 0xcb40007f02157421 */ /* 0x000fe20000000000 */
[----:B------:R-:W-:Y:S02]  /*0350*/  IMAD.SHL.U32 R0, R0, 0x800000, RZ ;  /* 0x0080000000007824 */ /* 0x000fe400078e00ff */
[----:B------:R-:W-:Y:S01]  /*0360*/  FFMA R19, R18, 1.4426950216293334961, -R19 ;  /* 0x3fb8aa3b12137823 */ /* 0x000fe20000000813 */
[----:B------:R-:W-:-:S03]  /*0370*/  FFMA R21, R14, 1.4426950216293334961, -R21 ;  /* 0x3fb8aa3b0e157823 */ /* 0x000fc60000000815 */
[----:B------:R-:W-:Y:S01]  /*0380*/  FFMA R15, R18, 1.925963033500011079e-08, R19 ;  /* 0x32a57060120f7823 */ /* 0x000fe20000000013 */
[----:B------:R-:W-:Y:S01]  /*0390*/  FFMA.SAT R18, R16, R11, 0.5 ;  /* 0x3f00000010127423 */ /* 0x000fe2000000200b */
[C---:B------:R-:W-:Y:S01]  /*03a0*/  FADD R11, R13.reuse, -12583039 ;  /* 0xcb40007f0d0b7421 */ /* 0x040fe20000000000 */
[----:B------:R-:W-:Y:S01]  /*03b0*/  FFMA R21, R14, 1.925963033500011079e-08, R21 ;  /* 0x32a570600e157823 */ /* 0x000fe20000000015 */
[----:B------:R-:W-:Y:S02]  /*03c0*/  IMAD.SHL.U32 R13, R13, 0x800000, RZ ;  /* 0x008000000d0d7824 */ /* 0x000fe400078e00ff */
[----:B------:R-:W-:Y:S01]  /*03d0*/  FFMA.RM R3, R18, R3, 12582913 ;  /* 0x4b40000112037423 */ /* 0x000fe20000004003 */
[C---:B------:R-:W-:Y:S01]  /*03e0*/  FFMA R11, R12.reuse, 1.4426950216293334961, -R11 ;  /* 0x3fb8aa3b0c0b7823 */ /* 0x040fe2000000080b */
[----:B------:R-:W0:Y:S02]  /*03f0*/  MUFU.EX2 R15, R15 ;  /* 0x0000000f000f7308 */ /* 0x000e240000000800 */
[C---:B------:R-:W-:Y:S01]  /*0400*/  FADD R17, R3.reuse, -12583039 ;  /* 0xcb40007f03117421 */ /* 0x040fe20000000000 */
[----:B------:R-:W-:Y:S01]  /*0410*/  FFMA R11, R12, 1.925963033500011079e-08, R11 ;  /* 0x32a570600c0b7823 */ /* 0x000fe2000000000b */
[----:B------:R-:W-:Y:S01]  /*0420*/  SHF.L.U32 R12, R2, 0x17, RZ ;  /* 0x00000017020c7819 */ /* 0x000fe200000006ff */
[----:B------:R-:W-:-:S02]  /*0430*/  IMAD.SHL.U32 R3, R3, 0x800000, RZ ;  /* 0x0080000003037824 */ /* 0x000fc400078e00ff */
[C---:B------:R-:W-:Y:S01]  /*0440*/  FFMA R17, R16.reuse, 1.4426950216293334961, -R17 ;  /* 0x3fb8aa3b10117823 */ /* 0x040fe20000000811 */
[----:B------:R-:W1:Y:S03]  /*0450*/  MUFU.EX2 R21, R21 ;  /* 0x0000001500157308 */ /* 0x000e660000000800 */
[----:B------:R-:W-:-:S05]  /*0460*/  FFMA R17, R16, 1.925963033500011079e-08, R17 ;  /* 0x32a5706010117823 */ /* 0x000fca0000000011 */
[----:B------:R-:W2:Y:S01]  /*0470*/  MUFU.EX2 R11, R11 ;  /* 0x0000000b000b7308 */ /* 0x000ea20000000800 */
[----:B0-----:R-:W-:-:S07]  /*0480*/  FMUL R2, R0, R15 ;  /* 0x0000000f00027220 */ /* 0x001fce0000400000 */
[----:B------:R-:W0:Y:S01]  /*0490*/  MUFU.EX2 R14, R17 ;  /* 0x00000011000e7308 */ /* 0x000e220000000800 */
[----:B-1----:R-:W-:Y:S01]  /*04a0*/  FMUL R0, R12, R21 ;  /* 0x000000150c007220 */ /* 0x002fe20000400000 */
[----:B--2---:R-:W-:-:S04]  /*04b0*/  FFMA R13, R13, R11, R2 ;  /* 0x0000000b0d0d7223 */ /* 0x004fc80000000002 */
[----:B------:R-:W-:-:S04]  /*04c0*/  FADD R12, R0, R13 ;  /* 0x0000000d000c7221 */ /* 0x000fc80000000000 */
[----:B0-----:R-:W-:-:S04]  /*04d0*/  FFMA R3, R3, R14, R12 ;  /* 0x0000000e03037223 */ /* 0x001fc8000000000c */
[----:B------:R-:W0:Y:S08]  /*04e0*/  MUFU.RCP R12, R3 ;  /* 0x00000003000c7308 */ /* 0x000e300000001000 */
[----:B------:R-:W1:Y:S01]  /*04f0*/  FCHK P0, R2, R3 ;  /* 0x0000000302007302 */ /* 0x000e620000000000 */
[----:B0-----:R-:W-:-:S04]  /*0500*/  FFMA R11, -R3, R12, 1 ;  /* 0x3f800000030b7423 */ /* 0x001fc8000000010c */
[----:B------:R-:W-:-:S04]  /*0510*/  FFMA R11, R12, R11, R12 ;  /* 0x0000000b0c0b7223 */ /* 0x000fc8000000000c */
[----:B------:R-:W-:-:S04]  /*0520*/  FFMA R12, R2, R11, RZ ;  /* 0x0000000b020c7223 */ /* 0x000fc800000000ff */
[----:B------:R-:W-:-:S04]  /*0530*/  FFMA R13, -R3, R12, R2 ;  /* 0x0000000c030d7223 */ /* 0x000fc80000000102 */
[----:B------:R-:W-:Y:S01]  /*0540*/  FFMA R11, R11, R13, R12 ;  /* 0x0000000d0b0b7223 */ /* 0x000fe2000000000c */
[----:B-1----:R-:W-:Y:S06]  /*0550*/  @!P0 BRA `(.L_x_13) ;  /* 0x00000000000c8947 */ /* 0x002fec0003800000 */
[----:B------:R-:W-:-:S07]  /*0560*/  MOV R12, 0x580 ;  /* 0x00000580000c7802 */ /* 0x000fce0000000f00 */
[----:B----4-:R-:W-:Y:S05]  /*0570*/  CALL.REL.NOINC `($__internal_0_$__cuda_sm3x_div_rn_noftz_f32_slowpath) ;  /* 0x0000000000a87944 */ /* 0x010fea0003c00000 */
[----:B------:R-:W-:-:S07]  /*0580*/  MOV R11, R2 ;  /* 0x00000002000b7202 */ /* 0x000fce0000000f00 */
.L_x_13:
[----:B----4-:R-:W-:Y:S05]  /*0590*/  BSYNC.RECONVERGENT B0 ;  /* 0x0000000000007941 */ /* 0x010fea0003800200 */
.L_x_12:
[----:B------:R-:W0:Y:S01]  /*05a0*/  MUFU.RCP R2, R3 ;  /* 0x0000000300027308 */ /* 0x000e220000001000 */
[----:B------:R-:W-:Y:S07]  /*05b0*/  BSSY.RECONVERGENT B0, `(.L_x_14) ;  /* 0x000000b000007945 */ /* 0x000fee0003800200 */
[----:B------:R-:W1:Y:S01]  /*05c0*/  FCHK P0, R0, R3 ;  /* 0x0000000300007302 */ /* 0x000e620000000000 */
[----:B0-----:R-:W-:-:S04]  /*05d0*/  FFMA R13, -R3, R2, 1 ;  /* 0x3f800000030d7423 */ /* 0x001fc80000000102 */
[----:B------:R-:W-:-:S04]  /*05e0*/  FFMA R15, R2, R13, R2 ;  /* 0x0000000d020f7223 */ /* 0x000fc80000000002 */
[----:B------:R-:W-:-:S04]  /*05f0*/  FFMA R2, R0, R15, RZ ;  /* 0x0000000f00027223 */ /* 0x000fc800000000ff */
[----:B------:R-:W-:-:S04]  /*0600*/  FFMA R13, -R3, R2, R0 ;  /* 0x00000002030d7223 */ /* 0x000fc80000000100 */
[----:B------:R-:W-:Y:S01]  /*0610*/  FFMA R2, R15, R13, R2 ;  /* 0x0000000d0f027223 */ /* 0x000fe20000000002 */
[----:B-1----:R-:W-:Y:S06]  /*0620*/  @!P0 BRA `(.L_x_15) ;  /* 0x00000000000c8947 */ /* 0x002fec0003800000 */
[----:B------:R-:W-:Y:S01]  /*0630*/  IMAD.MOV.U32 R2, RZ, RZ, R0 ;  /* 0x000000ffff027224 */ /* 0x000fe200078e0000 */
[----:B------:R-:W-:-:S07]  /*0640*/  MOV R12, 0x660 ;  /* 0x00000660000c7802 */ /* 0x000fce0000000f00 */
[----:B------:R-:W-:Y:S05]  /*0650*/  CALL.REL.NOINC `($__internal_0_$__cuda_sm3x_div_rn_noftz_f32_slowpath) ;  /* 0x0000000000707944 */ /* 0x000fea0003c00000 */
.L_x_15:
[----:B------:R-:W-:Y:S05]  /*0660*/  BSYNC.RECONVERGENT B0 ;  /* 0x0000000000007941 */ /* 0x000fea0003800200 */
.L_x_14:
[----:B------:R-:W-:Y:S01]  /*0670*/  FSETP.GT.AND P1, PT, R11, UR5, PT ;  /* 0x000000050b007c0b */ /* 0x000fe2000bf24000 */
[----:B------:R-:W-:Y:S01]  /*0680*/  BSSY.RECONVERGENT B0, `(.L_x_16) ;  /* 0x000000d000007945 */ /* 0x000fe20003800200 */
[----:B------:R-:W-:Y:S02]  /*0690*/  SHF.R.S32.HI R0, RZ, 0x1f, R9 ;  /* 0x0000001fff007819 */ /* 0x000fe40000011409 */
[----:B------:R-:W-:Y:S01]  /*06a0*/  FSETP.GT.AND P0, PT, R2, UR10, PT ;  /* 0x0000000a02007c0b */ /* 0x000fe2000bf04000 */
[----:B------:R-:W-:Y:S01]  /*06b0*/  IMAD.MOV.U32 R2, RZ, RZ, 0x1 ;  /* 0x00000001ff027424 */ /* 0x000fe200078e00ff */
[----:B------:R-:W-:-:S04]  /*06c0*/  LEA.HI R0, R0, R9, RZ, 0x5 ;  /* 0x0000000900007211 */ /* 0x000fc800078f28ff */
[----:B------:R-:W-:Y:S02]  /*06d0*/  SHF.L.W.U32 R13, R2, R9, RZ ;  /* 0x00000009020d7219 */ /* 0x000fe40000000eff */
[----:B------:R-:W-:Y:S01]  /*06e0*/  SHF.R.S32.HI R11, RZ, 0x5, R0 ;  /* 0x00000005ff0b7819 */ /* 0x000fe20000011400 */
[----:B------:R-:W-:Y:S06]  /*06f0*/  @!P1 BRA `(.L_x_17) ;  /* 0x0000000000149947 */ /* 0x000fec0003800000 */
[----:B------:R-:W-:-:S04]  /*0700*/  IADD3 R0, P1, PT, R7, R11, RZ ;  /* 0x0000000b07007210 */ /* 0x000fc80007f3e0ff */
[----:B------:R-:W-:Y:S02]  /*0710*/  LEA.HI.X.SX32 R3, R11, R10, 0x1, P1 ;  /* 0x0000000a0b037211 */ /* 0x000fe400008f0eff */
[----:B------:R-:W-:-:S04]  /*0720*/  LEA R2, P1, R0, UR8, 0x2 ;  /* 0x0000000800027c11 */ /* 0x000fc8000f8210ff */
[----:B------:R-:W-:-:S05]  /*0730*/  LEA.HI.X R3, R0, UR9, R3, 0x2, P1 ;  /* 0x0000000900037c11 */ /* 0x000fca00088f1403 */
[----:B------:R0:W-:Y:S04]  /*0740*/  REDG.E.OR.STRONG.GPU desc[UR6][R2.64], R13 ;  /* 0x0000000d0200798e */ /* 0x0001e8000f12e106 */
.L_x_17:
[----:B------:R-:W-:Y:S05]  /*0750*/  BSYNC.RECONVERGENT B0 ;  /* 0x0000000000007941 */ /* 0x000fea0003800200 */
.L_x_16:
[----:B------:R-:W-:Y:S04]  /*0760*/  BSSY.RECONVERGENT B0, `(.L_x_18) ;  /* 0x0000007000007945 */ /* 0x000fe80003800200 */
[----:B------:R-:W-:Y:S05]  /*0770*/  @!P0 BRA `(.L_x_19) ;  /* 0x0000000000148947 */ /* 0x000fea0003800000 */
[----:B------:R-:W-:-:S04]  /*0780*/  IADD3 R0, P0, PT, R7, R11, RZ ;  /* 0x0000000b07007210 */ /* 0x000fc80007f1e0ff */
[----:B------:R-:W-:Y:S02]  /*0790*/  LEA.HI.X.SX32 R11, R11, R10, 0x1, P0 ;  /* 0x0000000a0b0b7211 */ /* 0x000fe400000f0eff */
[----:B0-----:R-:W-:-:S04]  /*07a0*/  LEA R2, P0, R0, UR12, 0x2 ;  /* 0x0000000c00027c11 */ /* 0x001fc8000f8010ff */
[----:B------:R-:W-:-:S05]  /*07b0*/  LEA.HI.X R3, R0, UR13, R11, 0x2, P0 ;  /* 0x0000000d00037c11 */ /* 0x000fca00080f140b */
[----:B------:R1:W-:Y:S04]  /*07c0*/  REDG.E.OR.STRONG.GPU desc[UR6][R2.64], R13 ;  /* 0x0000000d0200798e */ /* 0x0003e8000f12e106 */
.L_x_19:
[----:B------:R-:W-:Y:S05]  /*07d0*/  BSYNC.RECONVERGENT B0 ;  /* 0x0000000000007941 */ /* 0x000fea0003800200 */
.L_x_18:
[----:B------:R-:W-:-:S04]  /*07e0*/  IADD3 R9, PT, PT, R9, UR4, RZ ;  /* 0x0000000409097c10 */ /* 0x000fc8000fffe0ff */
[----:B------:R-:W-:-:S13]  /*07f0*/  ISETP.GE.AND P0, PT, R9, R6, PT ;  /* 0x000000060900720c */ /* 0x000fda0003f06270 */
[----:B------:R-:W-:Y:S05]  /*0800*/  @!P0 BRA `(.L_x_20) ;  /* 0xfffffff8006c8947 */ /* 0x000fea000383ffff */
[----:B------:R-:W-:Y:S05]  /*0810*/  EXIT ;  /* 0x000000000000794d */ /* 0x000fea0003800000 */
        .weak           $__internal_0_$__cuda_sm3x_div_rn_noftz_f32_slowpath
        .type           $__internal_0_$__cuda_sm3x_div_rn_noftz_f32_slowpath,@function
        .size           $__internal_0_$__cuda_sm3x_div_rn_noftz_f32_slowpath,(.L_x_71 - $__internal_0_$__cuda_sm3x_div_rn_noftz_f32_slowpath)
$__internal_0_$__cuda_sm3x_div_rn_noftz_f32_slowpath:
[----:B------:R-:W-:Y:S01]  /*0820*/  SHF.R.U32.HI R14, RZ, 0x17, R3 ;  /* 0x00000017ff0e7819 */ /* 0x000fe20000011603 */
[----:B------:R-:W-:Y:S01]  /*0830*/  BSSY.RECONVERGENT B1, `(.L_x_21) ;  /* 0x0000063000017945 */ /* 0x000fe20003800200 */
[----:B------:R-:W-:Y:S02]  /*0840*/  SHF.R.U32.HI R13, RZ, 0x17, R2 ;  /* 0x00000017ff0d7819 */ /* 0x000fe40000011602 */
[----:B------:R-:W-:Y:S02]  /*0850*/  LOP3.LUT R14, R14, 0xff, RZ, 0xc0, !PT ;  /* 0x000000ff0e0e7812 */ /* 0x000fe400078ec0ff */
[----:B------:R-:W-:Y:S02]  /*0860*/  LOP3.LUT R17, R13, 0xff, RZ, 0xc0, !PT ;  /* 0x000000ff0d117812 */ /* 0x000fe400078ec0ff */
[----:B------:R-:W-:Y:S01]  /*0870*/  MOV R15, R3 ;  /* 0x00000003000f7202 */ /* 0x000fe20000000f00 */
[----:B------:R-:W-:Y:S02]  /*0880*/  VIADD R18, R14, 0xffffffff ;  /* 0xffffffff0e127836 */ /* 0x000fe40000000000 */
[----:B------:R-:W-:-:S03]  /*0890*/  VIADD R16, R17, 0xffffffff ;  /* 0xffffffff11107836 */ /* 0x000fc60000000000 */
[----:B------:R-:W-:-:S04]  /*08a0*/  ISETP.GT.U32.AND P0, PT, R18, 0xfd, PT ;  /* 0x000000fd1200780c */ /* 0x000fc80003f04070 */
[----:B------:R-:W-:-:S13]  /*08b0*/  ISETP.GT.U32.OR P0, PT, R16, 0xfd, P0 ;  /* 0x000000fd1000780c */ /* 0x000fda0000704470 */
[----:B------:R-:W-:Y:S01]  /*08c0*/  @!P0 IMAD.MOV.U32 R13, RZ, RZ, RZ ;  /* 0x000000ffff0d8224 */ /* 0x000fe200078e00ff */
[----:B------:R-:W-:Y:S06]  /*08d0*/  @!P0 BRA `(.L_x_22) ;  /* 0x00000000005c8947 */ /* 0x000fec0003800000 */
[----:B------:R-:W-:Y:S02]  /*08e0*/  FSETP.GTU.FTZ.AND P0, PT, |R2|, +INF , PT ;  /* 0x7f8000000200780b */ /* 0x000fe40003f1c200 */
[----:B------:R-:W-:-:S04]  /*08f0*/  FSETP.GTU.FTZ.AND P1, PT, |R3|, +INF , PT ;  /* 0x7f8000000300780b */ /* 0x000fc80003f3c200 */
[----:B------:R-:W-:-:S13]  /*0900*/  PLOP3.LUT P0, PT, P0, P1, PT, 0xf8, 0x8f ;  /* 0x00000000008f781c */ /* 0x000fda0000703f70 */
[----:B------:R-:W-:Y:S05]  /*0910*/  @P0 BRA `(.L_x_23) ;  /* 0x00000004004c0947 */ /* 0x000fea0003800000 */
[----:B------:R-:W-:-:S13]  /*0920*/  LOP3.LUT P0, RZ, R15, 0x7fffffff, R2, 0xc8, !PT ;  /* 0x7fffffff0fff7812 */ /* 0x000fda000780c802 */
[----:B------:R-:W-:Y:S05]  /*0930*/  @!P0 BRA `(.L_x_24) ;  /* 0x00000004003c8947 */ /* 0x000fea0003800000 */
[C---:B------:R-:W-:Y:S02]  /*0940*/  FSETP.NEU.FTZ.AND P2, PT, |R2|.reuse, +INF , PT ;  /* 0x7f8000000200780b */ /* 0x040fe40003f5d200 */
[----:B------:R-:W-:Y:S02]  /*0950*/  FSETP.NEU.FTZ.AND P1, PT, |R3|, +INF , PT ;  /* 0x7f8000000300780b */ /* 0x000fe40003f3d200 */
[----:B------:R-:W-:-:S11]  /*0960*/  FSETP.NEU.FTZ.AND P0, PT, |R2|, +INF , PT ;  /* 0x7f8000000200780b */ /* 0x000fd60003f1d200 */
[----:B------:R-:W-:Y:S05]  /*0970*/  @!P1 BRA !P2, `(.L_x_24) ;  /* 0x00000004002c9947 */ /* 0x000fea0005000000 */
[----:B------:R-:W-:-:S04]  /*0980*/  LOP3.LUT P2, RZ, R2, 0x7fffffff, RZ, 0xc0, !PT ;  /* 0x7fffffff02ff7812 */ /* 0x000fc8000784c0ff */
[----:B------:R-:W-:-:S13]  /*0990*/  PLOP3.LUT P1, PT, P1, P2, PT, 0x2f, 0xf2 ;  /* 0x0000000000f2781c */ /* 0x000fda0000f24577 */
[----:B------:R-:W-:Y:S05]  /*09a0*/  @P1 BRA `(.L_x_25) ;  /* 0x0000000400181947 */ /* 0x000fea0003800000 */
[----:B------:R-:W-:-:S04]  /*09b0*/  LOP3.LUT P1, RZ, R15, 0x7fffffff, RZ, 0xc0, !PT ;  /* 0x7fffffff0fff7812 */ /* 0x000fc8000782c0ff */
[----:B------:R-:W-:-:S13]  /*09c0*/  PLOP3.LUT P0, PT, P0, P1, PT, 0x2f, 0xf2 ;  /* 0x0000000000f2781c */ /* 0x000fda0000702577 */
[----:B------:R-:W-:Y:S05]  /*09d0*/  @P0 BRA `(.L_x_26) ;  /* 0x0000000400000947 */ /* 0x000fea0003800000 */
[----:B------:R-:W-:Y:S02]  /*09e0*/  ISETP.GE.AND P0, PT, R16, RZ, PT ;  /* 0x000000ff1000720c */ /* 0x000fe40003f06270 */
[----:B------:R-:W-:-:S11]  /*09f0*/  ISETP.GE.AND P1, PT, R18, RZ, PT ;  /* 0x000000ff1200720c */ /* 0x000fd60003f26270 */
[----:B------:R-:W-:Y:S01]  /*0a00*/  @P0 IMAD.MOV.U32 R13, RZ, RZ, RZ ;  /* 0x000000ffff0d0224 */ /* 0x000fe200078e00ff */
[----:B------:R-:W-:Y:S01]  /*0a10*/  @!P0 MOV R13, 0xffffffc0 ;  /* 0xffffffc0000d8802 */ /* 0x000fe20000000f00 */
[----:B------:R-:W-:Y:S01]  /*0a20*/  @!P0 FFMA R2, R2, 1.84467440737095516160e+19, RZ ;  /* 0x5f80000002028823 */ /* 0x000fe200000000ff */
[----:B------:R-:W-:-:S03]  /*0a30*/  @!P1 FFMA R15, R3, 1.84467440737095516160e+19, RZ ;  /* 0x5f800000030f9823 */ /* 0x000fc600000000ff */
[----:B------:R-:W-:-:S07]  /*0a40*/  @!P1 VIADD R13, R13, 0x40 ;  /* 0x000000400d0d9836 */ /* 0x000fce0000000000 */
.L_x_22:
[----:B------:R-:W-:Y:S01]  /*0a50*/  LEA R16, R14, 0xc0800000, 0x17 ;  /* 0xc08000000e107811 */ /* 0x000fe200078eb8ff */
[----:B------:R-:W-:Y:S01]  /*0a60*/  BSSY.RECONVERGENT B2, `(.L_x_27) ;  /* 0x0000036000027945 */ /* 0x000fe20003800200 */
[----:B------:R-:W-:-:S03]  /*0a70*/  IADD3 R17, PT, PT, R17, -0x7f, RZ ;  /* 0xffffff8111117810 */ /* 0x000fc60007ffe0ff */
[----:B------:R-:W-:Y:S02]  /*0a80*/  IMAD.IADD R16, R15, 0x1, -R16 ;  /* 0x000000010f107824 */ /* 0x000fe400078e0a10 */
[C---:B------:R-:W-:Y:S02]  /*0a90*/  IMAD R2, R17.reuse, -0x800000, R2 ;  /* 0xff80000011027824 */ /* 0x040fe400078e0202 */
[----:B------:R0:W1:Y:S01]  /*0aa0*/  MUFU.RCP R15, R16 ;  /* 0x00000010000f7308 */ /* 0x0000620000001000 */
[----:B------:R-:W-:Y:S01]  /*0ab0*/  FADD.FTZ R19, -R16, -RZ ;  /* 0x800000ff10137221 */ /* 0x000fe20000010100 */
[----:B0-----:R-:W-:-:S05]  /*0ac0*/  IADD3 R16, PT, PT, R17, 0x7f, -R14 ;  /* 0x0000007f11107810 */ /* 0x001fca0007ffe80e */
[----:B------:R-:W-:Y:S02]  /*0ad0*/  IMAD.IADD R13, R16, 0x1, R13 ;  /* 0x00000001100d7824 */ /* 0x000fe400078e020d */
[----:B-1----:R-:W-:-:S04]  /*0ae0*/  FFMA R18, R15, R19, 1 ;  /* 0x3f8000000f127423 */ /* 0x002fc80000000013 */
[----:B------:R-:W-:-:S04]  /*0af0*/  FFMA R15, R15, R18, R15 ;  /* 0x000000120f0f7223 */ /* 0x000fc8000000000f */
[----:B------:R-:W-:-:S04]  /*0b00*/  FFMA R18, R2, R15, RZ ;  /* 0x0000000f02127223 */ /* 0x000fc800000000ff */
[----:B------:R-:W-:-:S04]  /*0b10*/  FFMA R20, R19, R18, R2 ;  /* 0x0000001213147223 */ /* 0x000fc80000000002 */
[----:B------:R-:W-:-:S04]  /*0b20*/  FFMA R20, R15, R20, R18 ;  /* 0x000000140f147223 */ /* 0x000fc80000000012 */
[----:B------:R-:W-:-:S04]  /*0b30*/  FFMA R19, R19, R20, R2 ;  /* 0x0000001413137223 */ /* 0x000fc80000000002 */
[----:B------:R-:W-:-:S05]  /*0b40*/  FFMA R2, R15, R19, R20 ;  /* 0x000000130f027223 */ /* 0x000fca0000000014 */
[----:B------:R-:W-:-:S04]  /*0b50*/  SHF.R.U32.HI R14, RZ, 0x17, R2 ;  /* 0x00000017ff0e7819 */ /* 0x000fc80000011602 */
[----:B------:R-:W-:-:S05]  /*0b60*/  LOP3.LUT R14, R14, 0xff, RZ, 0xc0, !PT ;  /* 0x000000ff0e0e7812 */ /* 0x000fca00078ec0ff */
[----:B------:R-:W-:-:S05]  /*0b70*/  IMAD.IADD R17, R14, 0x1, R13 ;  /* 0x000000010e117824 */ /* 0x000fca00078e020d */
[----:B------:R-:W-:-:S04]  /*0b80*/  IADD3 R14, PT, PT, R17, -0x1, RZ ;  /* 0xffffffff110e7810 */ /* 0x000fc80007ffe0ff */
[----:B------:R-:W-:-:S13]  /*0b90*/  ISETP.GE.U32.AND P0, PT, R14, 0xfe, PT ;  /* 0x000000fe0e00780c */ /* 0x000fda0003f06070 */
[----:B------:R-:W-:Y:S05]  /*0ba0*/  @!P0 BRA `(.L_x_28) ;  /* 0x0000000000808947 */ /* 0x000fea0003800000 */
[----:B------:R-:W-:-:S13]  /*0bb0*/  ISETP.GT.AND P0, PT, R17, 0xfe, PT ;  /* 0x000000fe1100780c */ /* 0x000fda0003f04270 */
[----:B------:R-:W-:Y:S05]  /*0bc0*/  @P0 BRA `(.L_x_29) ;  /* 0x00000000006c0947 */ /* 0x000fea0003800000 */
[----:B------:R-:W-:-:S13]  /*0bd0*/  ISETP.GE.AND P0, PT, R17, 0x1, PT ;  /* 0x000000011100780c */ /* 0x000fda0003f06270 */
[----:B------:R-:W-:Y:S05]  /*0be0*/  @P0 BRA `(.L_x_30) ;  /* 0x0000000000740947 */ /* 0x000fea0003800000 */
[----:B------:R-:W-:Y:S02]  /*0bf0*/  ISETP.GE.AND P0, PT, R17, -0x18, PT ;  /* 0xffffffe81100780c */ /* 0x000fe40003f06270 */
[----:B------:R-:W-:-:S11]  /*0c00*/  LOP3.LUT R2, R2, 0x80000000, RZ, 0xc0, !PT ;  /* 0x8000000002027812 */ /* 0x000fd600078ec0ff */
[----:B------:R-:W-:Y:S05]  /*0c10*/  @!P0 BRA `(.L_x_30) ;  /* 0x0000000000688947 */ /* 0x000fea0003800000 */
[CCC-:B------:R-:W-:Y:S01]  /*0c20*/  FFMA.RZ R13, R15.reuse, R19.reuse, R20.reuse ;  /* 0x000000130f0d7223 */ /* 0x1c0fe2000000c014 */
[-CC-:B------:R-:W-:Y:S01]  /*0c30*/  FFMA.RM R14, R15, R19.reuse, R20.reuse ;  /* 0x000000130f0e7223 */ /* 0x180fe20000004014 */
[C---:B------:R-:W-:Y:S02]  /*0c40*/  ISETP.NE.AND P2, PT, R17.reuse, RZ, PT ;  /* 0x000000ff1100720c */ /* 0x040fe40003f45270 */
[----:B------:R-:W-:Y:S02]  /*0c50*/  ISETP.NE.AND P1, PT, R17, RZ, PT ;  /* 0x000000ff1100720c */ /* 0x000fe40003f25270 */
[----:B------:R-:W-:Y:S01]  /*0c60*/  LOP3.LUT R16, R13, 0x7fffff, RZ, 0xc0, !PT ;  /* 0x007fffff0d107812 */ /* 0x000fe200078ec0ff */
[----:B------:R-:W-:Y:S01]  /*0c70*/  FFMA.RP R13, R15, R19, R20 ;  /* 0x000000130f0d7223 */ /* 0x000fe20000008014 */
[----:B------:R-:W-:Y:S02]  /*0c80*/  VIADD R15, R17, 0x20 ;  /* 0x00000020110f7836 */ /* 0x000fe40000000000 */
[----:B------:R-:W-:Y:S01]  /*0c90*/  LOP3.LUT R16, R16, 0x800000, RZ, 0xfc, !PT ;  /* 0x0080000010107812 */ /* 0x000fe200078efcff */
[----:B------:R-:W-:Y:S01]  /*0ca0*/  IMAD.MOV R17, RZ, RZ, -R17 ;  /* 0x000000ffff117224 */ /* 0x000fe200078e0a11 */
[----:B------:R-:W-:-:S02]  /*0cb0*/  FSETP.NEU.FTZ.AND P0, PT, R13, R14, PT ;  /* 0x0000000e0d00720b */ /* 0x000fc40003f1d000 */
[----:B------:R-:W-:Y:S02]  /*0cc0*/  SHF.L.U32 R15, R16, R15, RZ ;  /* 0x0000000f100f7219 */ /* 0x000fe400000006ff */
[----:B------:R-:W-:Y:S02]  /*0cd0*/  SEL R13, R17, RZ, P2 ;  /* 0x000000ff110d7207 */ /* 0x000fe40001000000 */
[----:B------:R-:W-:Y:S02]  /*0ce0*/  ISETP.NE.AND P1, PT, R15, RZ, P1 ;  /* 0x000000ff0f00720c */ /* 0x000fe40000f25270 */
[----:B------:R-:W-:Y:S02]  /*0cf0*/  SHF.R.U32.HI R13, RZ, R13, R16 ;  /* 0x0000000dff0d7219 */ /* 0x000fe40000011610 */
[----:B------:R-:W-:Y:S02]  /*0d00*/  PLOP3.LUT P0, PT, P0, P1, PT, 0xf8, 0x8f ;  /* 0x00000000008f781c */ /* 0x000fe40000703f70 */
[----:B------:R-:W-:-:S02]  /*0d10*/  SHF.R.U32.HI R15, RZ, 0x1, R13 ;  /* 0x00000001ff0f7819 */ /* 0x000fc4000001160d */
[----:B------:R-:W-:-:S04]  /*0d20*/  SEL R14, RZ, 0x1, !P0 ;  /* 0x00000001ff0e7807 */ /* 0x000fc80004000000 */
[----:B------:R-:W-:-:S04]  /*0d30*/  LOP3.LUT R14, R14, 0x1, R15, 0xf8, !PT ;  /* 0x000000010e0e7812 */ /* 0x000fc800078ef80f */
[----:B------:R-:W-:-:S04]  /*0d40*/  LOP3.LUT R14, R14, R13, RZ, 0xc0, !PT ;  /* 0x0000000d0e0e7212 */ /* 0x000fc800078ec0ff */
[----:B------:R-:W-:-:S04]  /*0d50*/  IADD3 R15, PT, PT, R15, R14, RZ ;  /* 0x0000000e0f0f7210 */ /* 0x000fc80007ffe0ff */
[----:B------:R-:W-:Y:S01]  /*0d60*/  LOP3.LUT R2, R15, R2, RZ, 0xfc, !PT ;  /* 0x000000020f027212 */ /* 0x000fe200078efcff */
[----:B------:R-:W-:Y:S06]  /*0d70*/  BRA `(.L_x_30) ;  /* 0x0000000000107947 */ /* 0x000fec0003800000 */
.L_x_29:
[----:B------:R-:W-:-:S04]  /*0d80*/  LOP3.LUT R2, R2, 0x80000000, RZ, 0xc0, !PT ;  /* 0x8000000002027812 */ /* 0x000fc800078ec0ff */
[----:B------:R-:W-:Y:S01]  /*0d90*/  LOP3.LUT R2, R2, 0x7f800000, RZ, 0xfc, !PT ;  /* 0x7f80000002027812 */ /* 0x000fe200078efcff */
[----:B------:R-:W-:Y:S06]  /*0da0*/  BRA `(.L_x_30) ;  /* 0x0000000000047947 */ /* 0x000fec0003800000 */
.L_x_28:
[----:B------:R-:W-:-:S07]  /*0db0*/  IMAD R2, R13, 0x800000, R2 ;  /* 0x008000000d027824 */ /* 0x000fce00078e0202 */
.L_x_30:
[----:B------:R-:W-:Y:S05]  /*0dc0*/  BSYNC.RECONVERGENT B2 ;  /* 0x0000000000027941 */ /* 0x000fea0003800200 */
.L_x_27:
[----:B------:R-:W-:Y:S05]  /*0dd0*/  BRA `(.L_x_31) ;  /* 0x0000000000207947 */ /* 0x000fea0003800000 */
.L_x_26:
[----:B------:R-:W-:-:S04]  /*0de0*/  LOP3.LUT R2, R15, 0x80000000, R2, 0x48, !PT ;  /* 0x800000000f027812 */ /* 0x000fc800078e4802 */
[----:B------:R-:W-:Y:S01]  /*0df0*/  LOP3.LUT R2, R2, 0x7f800000, RZ, 0xfc, !PT ;  /* 0x7f80000002027812 */ /* 0x000fe200078efcff */
[----:B------:R-:W-:Y:S06]  /*0e00*/  BRA `(.L_x_31) ;  /* 0x0000000000147947 */ /* 0x000fec0003800000 */
.L_x_25:
[----:B------:R-:W-:Y:S01]  /*0e10*/  LOP3.LUT R2, R15, 0x80000000, R2, 0x48, !PT ;  /* 0x800000000f027812 */ /* 0x000fe200078e4802 */
[----:B------:R-:W-:Y:S06]  /*0e20*/  BRA `(.L_x_31) ;  /* 0x00000000000c7947 */ /* 0x000fec0003800000 */
.L_x_24:
[----:B------:R-:W0:Y:S01]  /*0e30*/  MUFU.RSQ R2, -QNAN ;  /* 0xffc0000000027908 */ /* 0x000e220000001400 */
[----:B------:R-:W-:Y:S05]  /*0e40*/  BRA `(.L_x_31) ;  /* 0x0000000000047947 */ /* 0x000fea0003800000 */
.L_x_23:
[----:B------:R-:W-:-:S07]  /*0e50*/  FADD.FTZ R2, R2, R3 ;  /* 0x0000000302027221 */ /* 0x000fce0000010000 */
.L_x_31:
[----:B------:R-:W-:Y:S05]  /*0e60*/  BSYNC.RECONVERGENT B1 ;  /* 0x0000000000017941 */ /* 0x000fea0003800200 */
.L_x_21:
[----:B------:R-:W-:-:S04]  /*0e70*/  HFMA2 R13, -RZ, RZ, 0, 0 ;  /* 0x00000000ff0d7431 */ /* 0x000fc800000001ff */
[----:B0-----:R-:W-:Y:S05]  /*0e80*/  RET.REL.NODEC R12 `(classify_batch_to_bitmasks) ;  /* 0xfffffff00c5c7950 */ /* 0x001fea0003c3ffff */
.L_x_32:
        /* <DEDUP_REMOVED lines=15> */
.L_x_71:


//--------------------- .text.classify_with_glycan_masking --------------------------
	.section	.text.classify_with_glycan_masking,"ax",@progbits
	.align	128
        .global         classify_with_glycan_masking
        .type           classify_with_glycan_masking,@function
        .size           classify_with_glycan_masking,(.L_x_72 - classify_with_glycan_masking)
        .other          classify_with_glycan_masking,@"STO_CUDA_ENTRY STV_DEFAULT"
classify_with_glycan_masking:
.text.classify_with_glycan_masking:
[----:B------:R-:W-:Y:S01]  /*0000*/  LDC R1, c[0x0][0x37c] ;  /* 0x0000df00ff017b82 */ /* 0x000fe20000000800 */
[----:B------:R-:W0:Y:S07]  /*0010*/  S2R R3, SR_TID.X ;  /* 0x0000000000037919 */ /* 0x000e2e0000002100 */
[----:B------:R-:W0:Y:S01]  /*0020*/  S2UR UR4, SR_CTAID.X ;  /* 0x00000000000479c3 */ /* 0x000e220000002500 */
[----:B------:R-:W1:Y:S07]  /*0030*/  LDCU UR5, c[0x0][0x3a0] ;  /* 0x00007400ff0577ac */ /* 0x000e6e0008000800 */
[----:B------:R-:W0:Y:S02]  /*0040*/  LDC R0, c[0x0][0x360] ;  /* 0x0000d800ff007b82 */ /* 0x000e240000000800 */
[----:B0-----:R-:W-:-:S05]  /*0050*/  IMAD R0, R0, UR4, R3 ;  /* 0x0000000400007c24 */ /* 0x001fca000f8e0203 */
[----:B-1----:R-:W-:-:S13]  /*0060*/  ISETP.GE.AND P0, PT, R0, UR5, PT ;  /* 0x0000000500007c0c */ /* 0x002fda000bf06270 */
[----:B------:R-:W-:Y:S05]  /*0070*/  @P0 EXIT ;  /* 0x000000000000094d */ /* 0x000fea0003800000 */
[----:B------:R-:W0:Y:S01]  /*0080*/  LDC.64 R2, c[0x0][0x388] ;  /* 0x0000e200ff027b82 */ /* 0x000e220000000a00 */
[----:B------:R-:W-:Y:S01]  /*0090*/  SHF.R.S32.HI R5, RZ, 0x1f, R0 ;  /* 0x0000001fff057819 */ /* 0x000fe20000011400 */
[----:B------:R-:W1:Y:S03]  /*00a0*/  LDCU.64 UR4, c[0x0][0x358] ;  /* 0x00006b00ff0477ac */ /* 0x000e660008000a00 */
[----:B------:R-:W-:-:S04]  /*00b0*/  LEA.HI R4, R5, R0, RZ, 0x5 ;  /* 0x0000000005047211 */ /* 0x000fc800078f28ff */
[----:B------:R-:W-:-:S05]  /*00c0*/  SHF.R.S32.HI R4, RZ, 0x5, R4 ;  /* 0x00000005ff047819 */ /* 0x000fca0000011404 */
[----:B0-----:R-:W-:-:S06]  /*00d0*/  IMAD.WIDE R2, R4, 0x4, R2 ;  /* 0x0000000404027825 */ /* 0x001fcc00078e0202 */
[----:B-1----:R-:W2:Y:S01]  /*00e0*/  LDG.E.CONSTANT R2, desc[UR4][R2.64] ;  /* 0x0000000402027981 */ /* 0x002ea2000c1e9900 */
[----:B------:R-:W-:-:S05]  /*00f0*/  IMAD.MOV.U32 R5, RZ, RZ, 0x1 ;  /* 0x00000001ff057424 */ /* 0x000fca00078e00ff */
[----:B------:R-:W-:-:S04]  /*0100*/  SHF.L.W.U32 R5, R5, R0, RZ ;  /* 0x0000000005057219 */ /* 0x000fc80000000eff */
[----:B--2---:R-:W-:-:S13]  /*0110*/  LOP3.LUT P0, RZ, R2, R5, RZ, 0xc0, !PT ;  /* 0x0000000502ff7212 */ /* 0x004fda000780c0ff */
[----:B------:R-:W-:Y:S05]  /*0120*/  @P0 EXIT ;  /* 0x000000000000094d */ /* 0x000fea0003800000 */
[----:B------:R-:W0:Y:S01]  /*0130*/  LDC.64 R2, c[0x0][0x380] ;  /* 0x0000e000ff027b82 */ /* 0x000e220000000a00 */
[----:B------:R-:W-:-:S04]  /*0140*/  IMAD.SHL.U32 R7, R0, 0x4, RZ ;  /* 0x0000000400077824 */ /* 0x000fc800078e00ff */
[----:B0-----:R-:W-:-:S05]  /*0150*/  IMAD.WIDE R2, R7, 0x4, R2 ;  /* 0x0000000407027825 */ /* 0x001fca00078e0202 */
[----:B------:R-:W2:Y:S04]  /*0160*/  LDG.E.CONSTANT R6, desc[UR4][R2.64+0x8] ;  /* 0x0000080402067981 */ /* 0x000ea8000c1e9900 */
[----:B------:R-:W2:Y:S04]  /*0170*/  LDG.E.CONSTANT R9, desc[UR4][R2.64+0xc] ;  /* 0x00000c0402097981 */ /* 0x000ea8000c1e9900 */
[----:B------:R-:W3:Y:S04]  /*0180*/  LDG.E.CONSTANT R0, desc[UR4][R2.64] ;  /* 0x0000000402007981 */ /* 0x000ee8000c1e9900 */
[----:B------:R-:W3:Y:S01]  /*0190*/  LDG.E.CONSTANT R7, desc[UR4][R2.64+0x4] ;  /* 0x0000040402077981 */ /* 0x000ee2000c1e9900 */
[----:B------:R-:W-:-:S02]  /*01a0*/  HFMA2 R14, -RZ, RZ, 0.96630859375, -0.0022525787353515625 ;  /* 0x3bbb989dff0e7431 */ /* 0x000fc400000001ff */
[----:B------:R-:W-:Y:S01]  /*01b0*/  IMAD.MOV.U32 R15, RZ, RZ, 0x437c0000 ;  /* 0x437c0000ff0f7424 */ /* 0x000fe200078e00ff */
        /* <DEDUP_REMOVED lines=9> */
[-C--:B------:R-:W-:Y:S01]  /*0250*/  FFMA.SAT R3, R7, R14.reuse, 0.5 ;  /* 0x3f00000007037423 */ /* 0x080fe2000000200e */
[----:B------:R-:W-:Y:S01]  /*0260*/  FFMA.SAT R8, R9, R14, 0.5 ;  /* 0x3f00000009087423 */ /* 0x000fe2000000200e */
[-C--:B------:R-:W-:Y:S01]  /*0270*/  FFMA.RM R0, R0, R15.reuse, 12582913 ;  /* 0x4b40000100007423 */ /* 0x080fe2000000400f */
[-C--:B------:R-:W-:Y:S01]  /*0280*/  FFMA.RM R2, R6, R15.reuse, 12582913 ;  /* 0x4b40000106027423 */ /* 0x080fe2000000400f */
[----:B------:R-:W-:-:S02]  /*0290*/  FFMA.RM R3, R3, R15, 12582913 ;  /* 0x4b40000103037423 */ /* 0x000fc4000000400f */
[----:B------:R-:W-:Y:S01]  /*02a0*/  FADD R11, R0, -12583039 ;  /* 0xcb40007f000b7421 */ /* 0x000fe20000000000 */
[----:B------:R-:W-:Y:S01]  /*02b0*/  FADD R13, R2, -12583039 ;  /* 0xcb40007f020d7421 */ /* 0x000fe20000000000 */
[----:B------:R-:W-:Y:S01]  /*02c0*/  FADD R6, R3, -12583039 ;  /* 0xcb40007f03067421 */ /* 0x000fe20000000000 */
[----:B------:R-:W-:Y:S01]  /*02d0*/  SHF.L.U32 R0, R0, 0x17, RZ ;  /* 0x0000001700007819 */ /* 0x000fe200000006ff */
[----:B------:R-:W-:Y:S01]  /*02e0*/  FFMA R11, R10, 1.4426950216293334961, -R11 ;  /* 0x3fb8aa3b0a0b7823 */ /* 0x000fe2000000080b */
[----:B------:R-:W-:Y:S01]  /*02f0*/  FFMA R13, R12, 1.4426950216293334961, -R13 ;  /* 0x3fb8aa3b0c0d7823 */ /* 0x000fe2000000080d */
[----:B------:R-:W-:Y:S01]  /*0300*/  FFMA R6, R7, 1.4426950216293334961, -R6 ;  /* 0x3fb8aa3b07067823 */ /* 0x000fe20000000806 */
[----:B------:R-:W-:Y:S01]  /*0310*/  SHF.L.U32 R3, R3, 0x17, RZ ;  /* 0x0000001703037819 */ /* 0x000fe200000006ff */
[----:B------:R-:W-:Y:S01]  /*0320*/  FFMA R11, R10, 1.925963033500011079e-08, R11 ;  /* 0x32a570600a0b7823 */ /* 0x000fe2000000000b */
[----:B------:R-:W-:Y:S01]  /*0330*/  FFMA.RM R10, R8, R15, 12582913 ;  /* 0x4b400001080a7423 */ /* 0x000fe2000000400f */
[----:B------:R-:W-:Y:S01]  /*0340*/  FFMA R13, R12, 1.925963033500011079e-08, R13 ;  /* 0x32a570600c0d7823 */ /* 0x000fe2000000000d */
[----:B------:R-:W-:Y:S01]  /*0350*/  FFMA R6, R7, 1.925963033500011079e-08, R6 ;  /* 0x32a5706007067823 */ /* 0x000fe20000000006 */
[----:B------:R-:W-:-:S02]  /*0360*/  IMAD.SHL.U32 R7, R2, 0x800000, RZ ;  /* 0x0080000002077824 */ /* 0x000fc400078e00ff */
[----:B------:R-:W-:Y:S01]  /*0370*/  FADD R12, R10, -12583039 ;  /* 0xcb40007f0a0c7421 */ /* 0x000fe20000000000 */
[----:B------:R-:W0:Y:S03]  /*0380*/  MUFU.EX2 R11, R11 ;  /* 0x0000000b000b7308 */ /* 0x000e260000000800 */
[----:B------:R-:W-:-:S04]  /*0390*/  FFMA R12, R9, 1.4426950216293334961, -R12 ;  /* 0x3fb8aa3b090c7823 */ /* 0x000fc8000000080c */
[----:B------:R-:W-:Y:S01]  /*03a0*/  FFMA R12, R9, 1.925963033500011079e-08, R12 ;  /* 0x32a57060090c7823 */ /* 0x000fe2000000000c */
[----:B------:R-:W1:Y:S08]  /*03b0*/  MUFU.EX2 R8, R13 ;  /* 0x0000000d00087308 */ /* 0x000e700000000800 */
[----:B------:R-:W2:Y:S01]  /*03c0*/  MUFU.EX2 R6, R6 ;  /* 0x0000000600067308 */ /* 0x000ea20000000800 */
[----:B0-----:R-:W-:-:S07]  /*03d0*/  FMUL R2, R0, R11 ;  /* 0x0000000b00027220 */ /* 0x001fce0000400000 */
[----:B------:R-:W0:Y:S01]  /*03e0*/  MUFU.EX2 R12, R12 ;  /* 0x0000000c000c7308 */ /* 0x000e220000000800 */
[----:B-1----:R-:W-:Y:S01]  /*03f0*/  FMUL R0, R7, R8 ;  /* 0x0000000807007220 */ /* 0x002fe20000400000 */
[----:B--2---:R-:W-:Y:S01]  /*0400*/  FFMA R7, R3, R6, R2 ;  /* 0x0000000603077223 */ /* 0x004fe20000000002 */
[----:B------:R-:W-:-:S03]  /*0410*/  IMAD.SHL.U32 R3, R10, 0x800000, RZ ;  /* 0x008000000a037824 */ /* 0x000fc600078e00ff */
        /* <DEDUP_REMOVED lines=11> */
[----:B------:R-:W-:Y:S05]  /*04d0*/  CALL.REL.NOINC `($__internal_1_$__cuda_sm3x_div_rn_noftz_f32_slowpath) ;  /* 0x00000000007c7944 */ /* 0x000fea0003c00000 */
[----:B------:R-:W-:-:S07]  /*04e0*/  MOV R6, R2 ;  /* 0x0000000200067202 */ /* 0x000fce0000000f00 */
.L_x_34:
[----:B------:R-:W-:Y:S05]  /*04f0*/  BSYNC.RECONVERGENT B0 ;  /* 0x0000000000007941 */ /* 0x000fea0003800200 */
.L_x_33:
        /* <DEDUP_REMOVED lines=11> */
[----:B------:R-:W-:Y:S05]  /*05b0*/  CALL.REL.NOINC `($__internal_1_$__cuda_sm3x_div_rn_noftz_f32_slowpath) ;  /* 0x0000000000447944 */ /* 0x000fea0003c00000 */
[----:B------:R-:W-:-:S07]  /*05c0*/  MOV R7, R2 ;  /* 0x0000000200077202 */ /* 0x000fce0000000f00 */
.L_x_36:
[----:B------:R-:W-:Y:S05]  /*05d0*/  BSYNC.RECONVERGENT B0 ;  /* 0x0000000000007941 */ /* 0x000fea0003800200 */
.L_x_35:
[----:B------:R-:W0:Y:S01]  /*05e0*/  LDCU UR6, c[0x0][0x3a4] ;  /* 0x00007480ff0677ac */ /* 0x000e220008000800 */
[----:B------:R-:W-:Y:S01]  /*05f0*/  BSSY.RECONVERGENT B0, `(.L_x_37) ;  /* 0x0000006000007945 */ /* 0x000fe20003800200 */
[----:B0-----:R-:W-:-:S13]  /*0600*/  FSETP.GT.AND P0, PT, R6, UR6, PT ;  /* 0x0000000606007c0b */ /* 0x001fda000bf04000 */
[----:B------:R-:W-:Y:S05]  /*0610*/  @!P0 BRA `(.L_x_38) ;  /* 0x00000000000c8947 */ /* 0x000fea0003800000 */
[----:B------:R-:W0:Y:S02]  /*0620*/  LDC.64 R2, c[0x0][0x390] ;  /* 0x0000e400ff027b82 */ /* 0x000e240000000a00 */
[----:B0-----:R-:W-:-:S05]  /*0630*/  IMAD.WIDE R2, R4, 0x4, R2 ;  /* 0x0000000404027825 */ /* 0x001fca00078e0202 */
[----:B------:R0:W-:Y:S02]  /*0640*/  REDG.E.OR.STRONG.GPU desc[UR4][R2.64], R5 ;  /* 0x000000050200798e */ /* 0x0001e4000f12e104 */
.L_x_38:
[----:B------:R-:W-:Y:S05]  /*0650*/  BSYNC.RECONVERGENT B0 ;  /* 0x0000000000007941 */ /* 0x000fea0003800200 */
.L_x_37:
[----:B------:R-:W1:Y:S02]  /*0660*/  LDCU UR6, c[0x0][0x3a8] ;  /* 0x00007500ff0677ac */ /* 0x000e640008000800 */
[----:B-1----:R-:W-:-:S13]  /*0670*/  FSETP.GT.AND P0, PT, R7, UR6, PT ;  /* 0x0000000607007c0b */ /* 0x002fda000bf04000 */
[----:B------:R-:W-:Y:S05]  /*0680*/  @!P0 EXIT ;  /* 0x000000000000894d */ /* 0x000fea0003800000 */
[----:B0-----:R-:W0:Y:S02]  /*0690*/  LDC.64 R2, c[0x0][0x398] ;  /* 0x0000e600ff027b82 */ /* 0x001e240000000a00 */
[----:B0-----:R-:W-:-:S05]  /*06a0*/  IMAD.WIDE R2, R4, 0x4, R2 ;  /* 0x0000000404027825 */ /* 0x001fca00078e0202 */
[----:B------:R-:W-:Y:S01]  /*06b0*/  REDG.E.OR.STRONG.GPU desc[UR4][R2.64], R5 ;  /* 0x000000050200798e */ /* 0x000fe2000f12e104 */
[----:B------:R-:W-:Y:S05]  /*06c0*/  EXIT ;  /* 0x000000000000794d */ /* 0x000fea0003800000 */
        .weak           $__internal_1_$__cuda_sm3x_div_rn_noftz_f32_slowpath
        .type           $__internal_1_$__cuda_sm3x_div_rn_noftz_f32_slowpath,@function
        .size           $__internal_1_$__cuda_sm3x_div_rn_noftz_f32_slowpath,(.L_x_72 - $__internal_1_$__cuda_sm3x_div_rn_noftz_f32_slowpath)
$__internal_1_$__cuda_sm3x_div_rn_noftz_f32_slowpath:
[--C-:B------:R-:W-:Y:S01]  /*06d0*/  SHF.R.U32.HI R9, RZ, 0x17, R3.reuse ;  /* 0x00000017ff097819 */ /* 0x100fe20000011603 */
[----:B------:R-:W-:Y:S01]  /*06e0*/  BSSY.RECONVERGENT B1, `(.L_x_39) ;  /* 0x0000063000017945 */ /* 0x000fe20003800200 */
[----:B------:R-:W-:Y:S02]  /*06f0*/  SHF.R.U32.HI R7, RZ, 0x17, R2 ;  /* 0x00000017ff077819 */ /* 0x000fe40000011602 */
[----:B------:R-:W-:Y:S01]  /*0700*/  LOP3.LUT R14, R9, 0xff, RZ, 0xc0, !PT ;  /* 0x000000ff090e7812 */ /* 0x000fe200078ec0ff */
[----:B------:R-:W-:Y:S01]  /*0710*/  IMAD.MOV.U32 R9, RZ, RZ, R3 ;  /* 0x000000ffff097224 */ /* 0x000fe200078e0003 */
[----:B------:R-:W-:-:S03]  /*0720*/  LOP3.LUT R12, R7, 0xff, RZ, 0xc0, !PT ;  /* 0x000000ff070c7812 */ /* 0x000fc600078ec0ff */
[----:B------:R-:W-:Y:S01]  /*0730*/  VIADD R11, R14, 0xffffffff ;  /* 0xffffffff0e0b7836 */ /* 0x000fe20000000000 */
[----:B------:R-:W-:-:S04]  /*0740*/  IADD3 R10, PT, PT, R12, -0x1, RZ ;  /* 0xffffffff0c0a7810 */ /* 0x000fc80007ffe0ff */
[----:B------:R-:W-:-:S04]  /*0750*/  ISETP.GT.U32.AND P0, PT, R11, 0xfd, PT ;  /* 0x000000fd0b00780c */ /* 0x000fc80003f04070 */
[----:B------:R-:W-:-:S13]  /*0760*/  ISETP.GT.U32.OR P0, PT, R10, 0xfd, P0 ;  /* 0x000000fd0a00780c */ /* 0x000fda0000704470 */
[----:B------:R-:W-:Y:S01]  /*0770*/  @!P0 MOV R7, RZ ;  /* 0x000000ff00078202 */ /* 0x000fe20000000f00 */
        /* <DEDUP_REMOVED lines=24> */
.L_x_40:
[----:B------:R-:W-:Y:S01]  /*0900*/  LEA R10, R14, 0xc0800000, 0x17 ;  /* 0xc08000000e0a7811 */ /* 0x000fe200078eb8ff */
[----:B------:R-:W-:Y:S03]  /*0910*/  BSSY.RECONVERGENT B2, `(.L_x_45) ;  /* 0x0000036000027945 */ /* 0x000fe60003800200 */
[----:B------:R-:W-:Y:S01]  /*0920*/  IADD3 R10, PT, PT, -R10, R9, RZ ;  /* 0x000000090a0a7210 */ /* 0x000fe20007ffe1ff */
[----:B------:R-:W-:-:S03]  /*0930*/  VIADD R9, R12, 0xffffff81 ;  /* 0xffffff810c097836 */ /* 0x000fc60000000000 */
[----:B------:R0:W1:Y:S01]  /*0940*/  MUFU.RCP R11, R10 ;  /* 0x0000000a000b7308 */ /* 0x0000620000001000 */
[----:B------:R-:W-:Y:S01]  /*0950*/  FADD.FTZ R13, -R10, -RZ ;  /* 0x800000ff0a0d7221 */ /* 0x000fe20000010100 */
[C---:B------:R-:W-:Y:S01]  /*0960*/  IMAD R2, R9.reuse, -0x800000, R2 ;  /* 0xff80000009027824 */ /* 0x040fe200078e0202 */
[----:B0-----:R-:W-:-:S04]  /*0970*/  IADD3 R10, PT, PT, R9, 0x7f, -R14 ;  /* 0x0000007f090a7810 */ /* 0x001fc80007ffe80e */
[----:B------:R-:W-:Y:S01]  /*0980*/  IADD3 R10, PT, PT, R10, R7, RZ ;  /* 0x000000070a0a7210 */ /* 0x000fe20007ffe0ff */
        /* <DEDUP_REMOVED lines=21> */
[CCC-:B------:R-:W-:Y:S01]  /*0ae0*/  FFMA.RM R10, R16.reuse, R12.reuse, R11.reuse ;  /* 0x0000000c100a7223 */ /* 0x1c0fe2000000400b */
[C---:B------:R-:W-:Y:S02]  /*0af0*/  ISETP.NE.AND P2, PT, R13.reuse, RZ, PT ;  /* 0x000000ff0d00720c */ /* 0x040fe40003f45270 */
[----:B------:R-:W-:Y:S02]  /*0b00*/  ISETP.NE.AND P1, PT, R13, RZ, PT ;  /* 0x000000ff0d00720c */ /* 0x000fe40003f25270 */
[----:B------:R-:W-:Y:S01]  /*0b10*/  LOP3.LUT R9, R7, 0x7fffff, RZ, 0xc0, !PT ;  /* 0x007fffff07097812 */ /* 0x000fe200078ec0ff */
[----:B------:R-:W-:Y:S01]  /*0b20*/  FFMA.RP R7, R16, R12, R11 ;  /* 0x0000000c10077223 */ /* 0x000fe2000000800b */
[C---:B------:R-:W-:Y:S01]  /*0b30*/  VIADD R12, R13.reuse, 0x20 ;  /* 0x000000200d0c7836 */ /* 0x040fe20000000000 */
[----:B------:R-:W-:Y:S02]  /*0b40*/  IADD3 R11, PT, PT, -R13, RZ, RZ ;  /* 0x000000ff0d0b7210 */ /* 0x000fe40007ffe1ff */
[----:B------:R-:W-:-:S02]  /*0b50*/  LOP3.LUT R9, R9, 0x800000, RZ, 0xfc, !PT ;  /* 0x0080000009097812 */ /* 0x000fc400078efcff */
[----:B------:R-:W-:Y:S02]  /*0b60*/  FSETP.NEU.FTZ.AND P0, PT, R7, R10, PT ;  /* 0x0000000a0700720b */ /* 0x000fe40003f1d000 */
[----:B------:R-:W-:Y:S02]  /*0b70*/  SHF.L.U32 R12, R9, R12, RZ ;  /* 0x0000000c090c7219 */ /* 0x000fe400000006ff */
[----:B------:R-:W-:Y:S02]  /*0b80*/  SEL R10, R11, RZ, P2 ;  /* 0x000000ff0b0a7207 */ /* 0x000fe40001000000 */
[----:B------:R-:W-:Y:S02]  /*0b90*/  ISETP.NE.AND P1, PT, R12, RZ, P1 ;  /* 0x000000ff0c00720c */ /* 0x000fe40000f25270 */
[----:B------:R-:W-:Y:S02]  /*0ba0*/  SHF.R.U32.HI R10, RZ, R10, R9 ;  /* 0x0000000aff0a7219 */ /* 0x000fe40000011609 */
[----:B------:R-:W-:-:S02]  /*0bb0*/  PLOP3.LUT P0, PT, P0, P1, PT, 0xf8, 0x8f ;  /* 0x00000000008f781c */ /* 0x000fc40000703f70 */
[----:B------:R-:W-:Y:S02]  /*0bc0*/  SHF.R.U32.HI R12, RZ, 0x1, R10 ;  /* 0x00000001ff0c7819 */ /* 0x000fe4000001160a */
[----:B------:R-:W-:-:S04]  /*0bd0*/  SEL R7, RZ, 0x1, !P0 ;  /* 0x00000001ff077807 */ /* 0x000fc80004000000 */
[----:B------:R-:W-:-:S04]  /*0be0*/  LOP3.LUT R7, R7, 0x1, R12, 0xf8, !PT ;  /* 0x0000000107077812 */ /* 0x000fc800078ef80c */
[----:B------:R-:W-:-:S05]  /*0bf0*/  LOP3.LUT R7, R7, R10, RZ, 0xc0, !PT ;  /* 0x0000000a07077212 */ /* 0x000fca00078ec0ff */
[----:B------:R-:W-:-:S05]  /*0c00*/  IMAD.IADD R7, R12, 0x1, R7 ;  /* 0x000000010c077824 */ /* 0x000fca00078e0207 */
[----:B------:R-:W-:Y:S01]  /*0c10*/  LOP3.LUT R2, R7, R2, RZ, 0xfc, !PT ;  /* 0x0000000207027212 */ /* 0x000fe200078efcff */
[----:B------:R-:W-:Y:S06]  /*0c20*/  BRA `(.L_x_48) ;  /* 0x0000000000107947 */ /* 0x000fec0003800000 */
.L_x_47:
[----:B------:R-:W-:-:S04]  /*0c30*/  LOP3.LUT R2, R2, 0x80000000, RZ, 0xc0, !PT ;  /* 0x8000000002027812 */ /* 0x000fc800078ec0ff */
[----:B------:R-:W-:Y:S01]  /*0c40*/  LOP3.LUT R2, R2, 0x7f800000, RZ, 0xfc, !PT ;  /* 0x7f80000002027812 */ /* 0x000fe200078efcff */
[----:B------:R-:W-:Y:S06]  /*0c50*/  BRA `(.L_x_48) ;  /* 0x0000000000047947 */ /* 0x000fec0003800000 */
.L_x_46:
[----:B------:R-:W-:-:S07]  /*0c60*/  LEA R2, R10, R2, 0x17 ;  /* 0x000000020a027211 */ /* 0x000fce00078eb8ff */
.L_x_48:
[----:B------:R-:W-:Y:S05]  /*0c70*/  BSYNC.RECONVERGENT B2 ;  /* 0x0000000000027941 */ /* 0x000fea0003800200 */
.L_x_45:
[----:B------:R-:W-:Y:S05]  /*0c80*/  BRA `(.L_x_49) ;  /* 0x0000000000207947 */ /* 0x000fea0003800000 */
.L_x_44:
[----:B------:R-:W-:-:S04]  /*0c90*/  LOP3.LUT R2, R9, 0x80000000, R2, 0x48, !PT ;  /* 0x8000000009027812 */ /* 0x000fc800078e4802 */
[----:B------:R-:W-:Y:S01]  /*0ca0*/  LOP3.LUT R2, R2, 0x7f800000, RZ, 0xfc, !PT ;  /* 0x7f80000002027812 */ /* 0x000fe200078efcff */
[----:B------:R-:W-:Y:S06]  /*0cb0*/  BRA `(.L_x_49) ;  /* 0x0000000000147947 */ /* 0x000fec0003800000 */
.L_x_43:
[----:B------:R-:W-:Y:S01]  /*0cc0*/  LOP3.LUT R2, R9, 0x80000000, R2, 0x48, !PT ;  /* 0x8000000009027812 */ /* 0x000fe200078e4802 */
[----:B------:R-:W-:Y:S06]  /*0cd0*/  BRA `(.L_x_49) ;  /* 0x00000000000c7947 */ /* 0x000fec0003800000 */
.L_x_42:
[----:B------:R-:W0:Y:S01]  /*0ce0*/  MUFU.RSQ R2, -QNAN ;  /* 0xffc0000000027908 */ /* 0x000e220000001400 */
[----:B------:R-:W-:Y:S05]  /*0cf0*/  BRA `(.L_x_49) ;  /* 0x0000000000047947 */ /* 0x000fea0003800000 */
.L_x_41:
[----:B------:R-:W-:-:S07]  /*0d00*/  FADD.FTZ R2, R2, R3 ;  /* 0x0000000302027221 */ /* 0x000fce0000010000 */
.L_x_49:
[----:B------:R-:W-:Y:S05]  /*0d10*/  BSYNC.RECONVERGENT B1 ;  /* 0x0000000000017941 */ /* 0x000fea0003800200 */
.L_x_39:
[----:B------:R-:W-:-:S04]  /*0d20*/  HFMA2 R9, -RZ, RZ, 0, 0 ;  /* 0x00000000ff097431 */ /* 0x000fc800000001ff */
[----:B0-----:R-:W-:Y:S05]  /*0d30*/  RET.REL.NODEC R8 `(classify_with_glycan_masking) ;  /* 0xfffffff008b07950 */ /* 0x001fea0003c3ffff */
.L_x_50:
        /* <DEDUP_REMOVED lines=12> */
.L_x_72:


//--------------------- .text.classify_to_bitmask --------------------------
	.section	.text.classify_to_bitmask,"ax",@progbits
	.align	128
        .global         classify_to_bitmask
        .type           classify_to_bitmask,@function
        .size           classify_to_bitmask,(.L_x_73 - classify_to_bitmask)
        .other          classify_to_bitmask,@"STO_CUDA_ENTRY STV_DEFAULT"
classify_to_bitmask:
.text.classify_to_bitmask:
        /* <DEDUP_REMOVED lines=9> */
[----:B------:R-:W1:Y:S01]  /*0090*/  LDCU.64 UR6, c[0x0][0x358] ;  /* 0x00006b00ff0677ac */ /* 0x000e620008000a00 */
[----:B------:R-:W-:-:S04]  /*00a0*/  IMAD.SHL.U32 R5, R4, 0x4, RZ ;  /* 0x0000000404057824 */ /* 0x000fc800078e00ff */
[----:B0-----:R-:W-:-:S05]  /*00b0*/  IMAD.WIDE R2, R5, 0x4, R2 ;  /* 0x0000000405027825 */ /* 0x001fca00078e0202 */
[----:B-1----:R-:W2:Y:S04]  /*00c0*/  LDG.E.CONSTANT R6, desc[UR6][R2.64+0x8] ;  /* 0x0000080602067981 */ /* 0x002ea8000c1e9900 */
[----:B------:R-:W2:Y:S04]  /*00d0*/  LDG.E.CONSTANT R7, desc[UR6][R2.64+0xc] ;  /* 0x00000c0602077981 */ /* 0x000ea8000c1e9900 */
[----:B------:R-:W3:Y:S04]  /*00e0*/  LDG.E.CONSTANT R0, desc[UR6][R2.64] ;  /* 0x0000000602007981 */ /* 0x000ee8000c1e9900 */
[----:B------:R-:W3:Y:S01]  /*00f0*/  LDG.E.CONSTANT R5, desc[UR6][R2.64+0x4] ;  /* 0x0000040602057981 */ /* 0x000ee2000c1e9900 */
[----:B------:R-:W-:-:S02]  /*0100*/  HFMA2 R13, -RZ, RZ, 3.7421875, 0 ;  /* 0x437c0000ff0d7431 */ /* 0x000fc400000001ff */
[----:B------:R-:W-:Y:S01]  /*0110*/  IMAD.MOV.U32 R12, RZ, RZ, 0x3bbb989d ;  /* 0x3bbb989dff0c7424 */ /* 0x000fe200078e00ff */
[----:B------:R-:W-:Y:S01]  /*0120*/  BSSY.RECONVERGENT B0, `(.L_x_51) ;  /* 0x0000033000007945 */ /* 0x000fe20003800200 */
[----:B--2---:R-:W-:-:S04]  /*0130*/  FMNMX R8, R6, R7, !PT ;  /* 0x0000000706087209 */ /* 0x004fc80007800000 */
[----:B---3--:R-:W-:-:S05]  /*0140*/  FMNMX3 R8, R0, R5, R8, !PT ;  /* 0x0000000500087276 */ /* 0x008fca0007800008 */
[--C-:B------:R-:W-:Y:S01]  /*0150*/  FADD R9, R0, -R8.reuse ;  /* 0x8000000800097221 */ /* 0x100fe20000000000 */
[--C-:B------:R-:W-:Y:S01]  /*0160*/  FADD R10, R6, -R8.reuse ;  /* 0x80000008060a7221 */ /* 0x100fe20000000000 */
[----:B------:R-:W-:Y:S02]  /*0170*/  FADD R5, R5, -R8 ;  /* 0x8000000805057221 */ /* 0x000fe40000000000 */
[-C--:B------:R-:W-:Y:S01]  /*0180*/  FFMA.SAT R0, R9, R12.reuse, 0.5 ;  /* 0x3f00000009007423 */ /* 0x080fe2000000200c */
[-C--:B------:R-:W-:Y:S01]  /*0190*/  FFMA.SAT R11, R10, R12.reuse, 0.5 ;  /* 0x3f0000000a0b7423 */ /* 0x080fe2000000200c */
[----:B------:R-:W-:Y:S02]  /*01a0*/  FFMA.SAT R3, R5, R12, 0.5 ;  /* 0x3f00000005037423 */ /* 0x000fe4000000200c */
[-C--:B------:R-:W-:Y:S01]  /*01b0*/  FFMA.RM R0, R0, R13.reuse, 12582913 ;  /* 0x4b40000100007423 */ /* 0x080fe2000000400d */
[----:B------:R-:W-:-:S03]  /*01c0*/  FFMA.RM R2, R11, R13, 12582913 ;  /* 0x4b4000010b027423 */ /* 0x000fc6000000400d */
[----:B------:R-:W-:Y:S01]  /*01d0*/  FADD R6, R0, -12583039 ;  /* 0xcb40007f00067421 */ /* 0x000fe20000000000 */
[----:B------:R-:W-:Y:S01]  /*01e0*/  FADD R11, R2, -12583039 ;  /* 0xcb40007f020b7421 */ /* 0x000fe20000000000 */
[----:B------:R-:W-:Y:S02]  /*01f0*/  IMAD.SHL.U32 R0, R0, 0x800000, RZ ;  /* 0x0080000000007824 */ /* 0x000fe400078e00ff */
[----:B------:R-:W-:Y:S01]  /*0200*/  FFMA R6, R9, 1.4426950216293334961, -R6 ;  /* 0x3fb8aa3b09067823 */ /* 0x000fe20000000806 */
[----:B------:R-:W-:-:S03]  /*0210*/  FFMA R11, R10, 1.4426950216293334961, -R11 ;  /* 0x3fb8aa3b0a0b7823 */ /* 0x000fc6000000080b */
[----:B------:R-:W-:Y:S01]  /*0220*/  FFMA R6, R9, 1.925963033500011079e-08, R6 ;  /* 0x32a5706009067823 */ /* 0x000fe20000000006 */
[----:B------:R-:W-:Y:S01]  /*0230*/  FADD R9, R7, -R8 ;  /* 0x8000000807097221 */ /* 0x000fe20000000000 */
[-C--:B------:R-:W-:Y:S01]  /*0240*/  FFMA.RM R7, R3, R13.reuse, 12582913 ;  /* 0x4b40000103077423 */ /* 0x080fe2000000400d */
[----:B------:R-:W-:Y:S01]  /*0250*/  FFMA R11, R10, 1.925963033500011079e-08, R11 ;  /* 0x32a570600a0b7823 */ /* 0x000fe2000000000b */
[----:B------:R-:W0:Y:S01]  /*0260*/  MUFU.EX2 R3, R6 ;  /* 0x0000000600037308 */ /* 0x000e220000000800 */
[----:B------:R-:W-:Y:S01]  /*0270*/  FFMA.SAT R12, R9, R12, 0.5 ;  /* 0x3f000000090c7423 */ /* 0x000fe2000000200c */
[C---:B------:R-:W-:Y:S01]  /*0280*/  FADD R8, R7.reuse, -12583039 ;  /* 0xcb40007f07087421 */ /* 0x040fe20000000000 */
[----:B------:R-:W-:Y:S02]  /*0290*/  IMAD.SHL.U32 R7, R7, 0x800000, RZ ;  /* 0x0080000007077824 */ /* 0x000fe400078e00ff */
[----:B------:R-:W-:Y:S01]  /*02a0*/  FFMA.RM R12, R12, R13, 12582913 ;  /* 0x4b4000010c0c7423 */ /* 0x000fe2000000400d */
[----:B------:R-:W-:-:S02]  /*02b0*/  FFMA R8, R5, 1.4426950216293334961, -R8 ;  /* 0x3fb8aa3b05087823 */ /* 0x000fc40000000808 */
[----:B------:R-:W1:Y:S01]  /*02c0*/  MUFU.EX2 R10, R11 ;  /* 0x0000000b000a7308 */ /* 0x000e620000000800 */
[----:B------:R-:W-:Y:S01]  /*02d0*/  FADD R14, R12, -12583039 ;  /* 0xcb40007f0c0e7421 */ /* 0x000fe20000000000 */
[----:B------:R-:W-:Y:S01]  /*02e0*/  FFMA R8, R5, 1.925963033500011079e-08, R8 ;  /* 0x32a5706005087823 */ /* 0x000fe20000000008 */
[----:B------:R-:W-:Y:S02]  /*02f0*/  SHF.L.U32 R5, R2, 0x17, RZ ;  /* 0x0000001702057819 */ /* 0x000fe400000006ff */
[----:B------:R-:W-:-:S03]  /*0300*/  FFMA R14, R9, 1.4426950216293334961, -R14 ;  /* 0x3fb8aa3b090e7823 */ /* 0x000fc6000000080e */
[----:B------:R-:W2:Y:S01]  /*0310*/  MUFU.EX2 R8, R8 ;  /* 0x0000000800087308 */ /* 0x000ea20000000800 */
[----:B------:R-:W-:Y:S01]  /*0320*/  FFMA R14, R9, 1.925963033500011079e-08, R14 ;  /* 0x32a57060090e7823 */ /* 0x000fe2000000000e */
[----:B0-----:R-:W-:Y:S01]  /*0330*/  FMUL R2, R0, R3 ;  /* 0x0000000300027220 */ /* 0x001fe20000400000 */
[----:B------:R-:W-:-:S05]  /*0340*/  SHF.L.U32 R3, R12, 0x17, RZ ;  /* 0x000000170c037819 */ /* 0x000fca00000006ff */
        /* <DEDUP_REMOVED lines=14> */
[----:B------:R-:W-:Y:S05]  /*0430*/  CALL.REL.NOINC `($__internal_2_$__cuda_sm3x_div_rn_noftz_f32_slowpath) ;  /* 0x0000000000b87944 */ /* 0x000fea0003c00000 */
[----:B------:R-:W-:-:S07]  /*0440*/  IMAD.MOV.U32 R5, RZ, RZ, R2 ;  /* 0x000000ffff057224 */ /* 0x000fce00078e0002 */
.L_x_52:
[----:B------:R-:W-:Y:S05]  /*0450*/  BSYNC.RECONVERGENT B0 ;  /* 0x0000000000007941 */ /* 0x000fea0003800200 */
.L_x_51:
        /* <DEDUP_REMOVED lines=9> */
[----:B------:R-:W-:Y:S02]  /*04f0*/  MOV R2, R0 ;  /* 0x0000000000027202 */ /* 0x000fe40000000f00 */
[----:B------:R-:W-:-:S07]  /*0500*/  MOV R6, 0x520 ;  /* 0x0000052000067802 */ /* 0x000fce0000000f00 */
[----:B------:R-:W-:Y:S05]  /*0510*/  CALL.REL.NOINC `($__internal_2_$__cuda_sm3x_div_rn_noftz_f32_slowpath) ;  /* 0x0000000000807944 */ /* 0x000fea0003c00000 */
[----:B------:R-:W-:-:S07]  /*0520*/  IMAD.MOV.U32 R6, RZ, RZ, R2 ;  /* 0x000000ffff067224 */ /* 0x000fce00078e0002 */
.L_x_54:
[----:B------:R-:W-:Y:S05]  /*0530*/  BSYNC.RECONVERGENT B0 ;  /* 0x0000000000007941 */ /* 0x000fea0003800200 */
.L_x_53:
[----:B------:R-:W0:Y:S01]  /*0540*/  LDCU UR4, c[0x0][0x3a4] ;  /* 0x00007480ff0477ac */ /* 0x000e220008000800 */
[----:B------:R-:W-:Y:S01]  /*0550*/  HFMA2 R9, -RZ, RZ, 0, 5.9604644775390625e-08 ;  /* 0x00000001ff097431 */ /* 0x000fe200000001ff */
[----:B------:R-:W-:Y:S01]  /*0560*/  SHF.R.S32.HI R3, RZ, 0x1f, R4 ;  /* 0x0000001fff037819 */ /* 0x000fe20000011404 */
[----:B------:R-:W-:Y:S03]  /*0570*/  BSSY.RECONVERGENT B0, `(.L_x_55) ;  /* 0x0000009000007945 */ /* 0x000fe60003800200 */
[----:B------:R-:W-:-:S04]  /*0580*/  LEA.HI R3, R3, R4, RZ, 0x5 ;  /* 0x0000000403037211 */ /* 0x000fc800078f28ff */
[----:B------:R-:W-:Y:S02]  /*0590*/  SHF.R.S32.HI R7, RZ, 0x5, R3 ;  /* 0x00000005ff077819 */ /* 0x000fe40000011403 */
[----:B------:R-:W-:Y:S02]  /*05a0*/  SHF.L.W.U32 R9, R9, R4, RZ ;  /* 0x0000000409097219 */ /* 0x000fe40000000eff */
[----:B0-----:R-:W-:-:S13]  /*05b0*/  FSETP.GT.AND P0, PT, R5, UR4, PT ;  /* 0x0000000405007c0b */ /* 0x001fda000bf04000 */
[----:B------:R-:W-:Y:S05]  /*05c0*/  @!P0 BRA `(.L_x_56) ;  /* 0x00000000000c8947 */ /* 0x000fea0003800000 */
[----:B------:R-:W0:Y:S02]  /*05d0*/  LDC.64 R2, c[0x0][0x388] ;  /* 0x0000e200ff027b82 */ /* 0x000e240000000a00 */
[----:B0-----:R-:W-:-:S05]  /*05e0*/  IMAD.WIDE R2, R7, 0x4, R2 ;  /* 0x0000000407027825 */ /* 0x001fca00078e0202 */
[----:B------:R0:W-:Y:S02]  /*05f0*/  REDG.E.OR.STRONG.GPU desc[UR6][R2.64], R9 ;  /* 0x000000090200798e */ /* 0x0001e4000f12e106 */
.L_x_56:
[----:B------:R-:W-:Y:S05]  /*0600*/  BSYNC.RECONVERGENT B0 ;  /* 0x0000000000007941 */ /* 0x000fea0003800200 */
.L_x_55:
[----:B------:R-:W1:Y:S01]  /*0610*/  LDCU UR4, c[0x0][0x3a8] ;  /* 0x00007500ff0477ac */ /* 0x000e620008000800 */
[----:B------:R-:W-:Y:S01]  /*0620*/  BSSY.RECONVERGENT B0, `(.L_x_57) ;  /* 0x0000006000007945 */ /* 0x000fe20003800200 */
[----:B-1----:R-:W-:-:S13]  /*0630*/  FSETP.GT.AND P0, PT, R6, UR4, PT ;  /* 0x0000000406007c0b */ /* 0x002fda000bf04000 */
[----:B------:R-:W-:Y:S05]  /*0640*/  @!P0 BRA `(.L_x_58) ;  /* 0x00000000000c8947 */ /* 0x000fea0003800000 */
[----:B0-----:R-:W0:Y:S02]  /*0650*/  LDC.64 R2, c[0x0][0x390] ;  /* 0x0000e400ff027b82 */ /* 0x001e240000000a00 */
[----:B0-----:R-:W-:-:S05]  /*0660*/  IMAD.WIDE R2, R7, 0x4, R2 ;  /* 0x0000000407027825 */ /* 0x001fca00078e0202 */
[----:B------:R1:W-:Y:S02]  /*0670*/  REDG.E.OR.STRONG.GPU desc[UR6][R2.64], R9 ;  /* 0x000000090200798e */ /* 0x0003e4000f12e106 */
.L_x_58:
[----:B------:R-:W-:Y:S05]  /*0680*/  BSYNC.RECONVERGENT B0 ;  /* 0x0000000000007941 */ /* 0x000fea0003800200 */
.L_x_57:
[----:B------:R-:W2:Y:S02]  /*0690*/  LDCU.U8 UR4, c[0x0][0x3ac] ;  /* 0x00007580ff0477ac */ /* 0x000ea40008000000 */
[----:B--2---:R-:W-:-:S06]  /*06a0*/  UPRMT UR4, UR4, 0x8880, URZ ;  /* 0x0000888004047896 */ /* 0x004fcc00080000ff */
[----:B------:R-:W-:-:S13]  /*06b0*/  ISETP.NE.AND P0, PT, RZ, UR4, PT ;  /* 0x00000004ff007c0c */ /* 0x000fda000bf05270 */
[----:B------:R-:W-:Y:S05]  /*06c0*/  @!P0 EXIT ;  /* 0x000000000000894d */ /* 0x000fea0003800000 */
[----:B01----:R-:W0:Y:S01]  /*06d0*/  LDC.64 R2, c[0x0][0x398] ;  /* 0x0000e600ff027b82 */ /* 0x003e220000000a00 */
[----:B------:R-:W-:Y:S01]  /*06e0*/  FMNMX R7, R6, R5, !PT ;  /* 0x0000000506077209 */ /* 0x000fe20007800000 */
[----:B0-----:R-:W-:-:S05]  /*06f0*/  IMAD.WIDE R4, R4, 0x4, R2 ;  /* 0x0000000404047825 */ /* 0x001fca00078e0202 */
[----:B------:R-:W-:Y:S01]  /*0700*/  STG.E desc[UR6][R4.64], R7 ;  /* 0x0000000704007986 */ /* 0x000fe2000c101906 */
[----:B------:R-:W-:Y:S05]  /*0710*/  EXIT ;  /* 0x000000000000794d */ /* 0x000fea0003800000 */
        .weak           $__internal_2_$__cuda_sm3x_div_rn_noftz_f32_slowpath
        .type           $__internal_2_$__cuda_sm3x_div_rn_noftz_f32_slowpath,@function
        .size           $__internal_2_$__cuda_sm3x_div_rn_noftz_f32_slowpath,(.L_x_73 - $__internal_2_$__cuda_sm3x_div_rn_noftz_f32_slowpath)
$__internal_2_$__cuda_sm3x_div_rn_noftz_f32_slowpath:
[--C-:B------:R-:W-:Y:S01]  /*0720*/  SHF.R.U32.HI R8, RZ, 0x17, R3.reuse ;  /* 0x00000017ff087819 */ /* 0x100fe20000011603 */
[----:B------:R-:W-:Y:S01]  /*0730*/  BSSY.RECONVERGENT B1, `(.L_x_59) ;  /* 0x0000063000017945 */ /* 0x000fe20003800200 */
[----:B------:R-:W-:Y:S02]  /*0740*/  SHF.R.U32.HI R7, RZ, 0x17, R2 ;  /* 0x00000017ff077819 */ /* 0x000fe40000011602 */
[----:B------:R-:W-:Y:S02]  /*0750*/  LOP3.LUT R14, R8, 0xff, RZ, 0xc0, !PT ;  /* 0x000000ff080e7812 */ /* 0x000fe400078ec0ff */
[----:B------:R-:W-:Y:S01]  /*0760*/  LOP3.LUT R12, R7, 0xff, RZ, 0xc0, !PT ;  /* 0x000000ff070c7812 */ /* 0x000fe200078ec0ff */
[----:B------:R-:W-:Y:S02]  /*0770*/  IMAD.MOV.U32 R7, RZ, RZ, R3 ;  /* 0x000000ffff077224 */ /* 0x000fe400078e0003 */
        /* <DEDUP_REMOVED lines=29> */
.L_x_60:
[----:B------:R-:W-:Y:S01]  /*0950*/  LEA R10, R14, 0xc0800000, 0x17 ;  /* 0xc08000000e0a7811 */ /* 0x000fe200078eb8ff */
[----:B------:R-:W-:Y:S03]  /*0960*/  BSSY.RECONVERGENT B2, `(.L_x_65) ;  /* 0x0000036000027945 */ /* 0x000fe60003800200 */
[----:B------:R-:W-:Y:S01]  /*0970*/  IADD3 R10, PT, PT, -R10, R7, RZ ;  /* 0x000000070a0a7210 */ /* 0x000fe20007ffe1ff */
[----:B------:R-:W-:-:S03]  /*0980*/  VIADD R7, R12, 0xffffff81 ;  /* 0xffffff810c077836 */ /* 0x000fc60000000000 */
[----:B------:R-:W0:Y:S01]  /*0990*/  MUFU.RCP R9, R10 ;  /* 0x0000000a00097308 */ /* 0x000e220000001000 */
[----:B------:R-:W-:Y:S01]  /*09a0*/  FADD.FTZ R11, -R10, -RZ ;  /* 0x800000ff0a0b7221 */ /* 0x000fe20000010100 */
[----:B------:R-:W-:-:S03]  /*09b0*/  IMAD R2, R7, -0x800000, R2 ;  /* 0xff80000007027824 */ /* 0x000fc600078e0202 */
[----:B0-----:R-:W-:-:S04]  /*09c0*/  FFMA R12, R9, R11, 1 ;  /* 0x3f800000090c7423 */ /* 0x001fc8000000000b */
[----:B------:R-:W-:-:S04]  /*09d0*/  FFMA R16, R9, R12, R9 ;  /* 0x0000000c09107223 */ /* 0x000fc80000000009 */
[----:B------:R-:W-:-:S04]  /*09e0*/  FFMA R9, R2, R16, RZ ;  /* 0x0000001002097223 */ /* 0x000fc800000000ff */
[----:B------:R-:W-:-:S04]  /*09f0*/  FFMA R12, R11, R9, R2 ;  /* 0x000000090b0c7223 */ /* 0x000fc80000000002 */
[----:B------:R-:W-:Y:S01]  /*0a00*/  FFMA R13, R16, R12, R9 ;  /* 0x0000000c100d7223 */ /* 0x000fe20000000009 */
[----:B------:R-:W-:-:S03]  /*0a10*/  IADD3 R9, PT, PT, R7, 0x7f, -R14 ;  /* 0x0000007f07097810 */ /* 0x000fc60007ffe80e */
[----:B------:R-:W-:Y:S01]  /*0a20*/  FFMA R12, R11, R13, R2 ;  /* 0x0000000d0b0c7223 */ /* 0x000fe20000000002 */
[----:B------:R-:W-:-:S03]  /*0a30*/  IADD3 R9, PT, PT, R9, R8, RZ ;  /* 0x0000000809097210 */ /* 0x000fc60007ffe0ff */
        /* <DEDUP_REMOVED lines=15> */
[C---:B------:R-:W-:Y:S02]  /*0b30*/  VIADD R10, R11.reuse, 0x20 ;  /* 0x000000200b0a7836 */ /* 0x040fe40000000000 */
[CCC-:B------:R-:W-:Y:S01]  /*0b40*/  FFMA.RM R8, R16.reuse, R12.reuse, R13.reuse ;  /* 0x0000000c10087223 */ /* 0x1c0fe2000000400d */
[----:B------:R-:W-:Y:S02]  /*0b50*/  ISETP.NE.AND P2, PT, R11, RZ, PT ;  /* 0x000000ff0b00720c */ /* 0x000fe40003f45270 */
[----:B------:R-:W-:Y:S01]  /*0b60*/  LOP3.LUT R9, R7, 0x7fffff, RZ, 0xc0, !PT ;  /* 0x007fffff07097812 */ /* 0x000fe200078ec0ff */
[----:B------:R-:W-:Y:S01]  /*0b70*/  FFMA.RP R7, R16, R12, R13 ;  /* 0x0000000c10077223 */ /* 0x000fe2000000800d */
[----:B------:R-:W-:Y:S02]  /*0b80*/  ISETP.NE.AND P1, PT, R11, RZ, PT ;  /* 0x000000ff0b00720c */ /* 0x000fe40003f25270 */
[----:B------:R-:W-:-:S02]  /*0b90*/  LOP3.LUT R9, R9, 0x800000, RZ, 0xfc, !PT ;  /* 0x0080000009097812 */ /* 0x000fc400078efcff */
[----:B------:R-:W-:Y:S02]  /*0ba0*/  IADD3 R11, PT, PT, -R11, RZ, RZ ;  /* 0x000000ff0b0b7210 */ /* 0x000fe40007ffe1ff */
[----:B------:R-:W-:Y:S02]  /*0bb0*/  SHF.L.U32 R10, R9, R10, RZ ;  /* 0x0000000a090a7219 */ /* 0x000fe400000006ff */
[----:B------:R-:W-:Y:S02]  /*0bc0*/  FSETP.NEU.FTZ.AND P0, PT, R7, R8, PT ;  /* 0x000000080700720b */ /* 0x000fe40003f1d000 */
[----:B------:R-:W-:Y:S02]  /*0bd0*/  SEL R8, R11, RZ, P2 ;  /* 0x000000ff0b087207 */ /* 0x000fe40001000000 */
[----:B------:R-:W-:Y:S02]  /*0be0*/  ISETP.NE.AND P1, PT, R10, RZ, P1 ;  /* 0x000000ff0a00720c */ /* 0x000fe40000f25270 */
[----:B------:R-:W-:-:S02]  /*0bf0*/  SHF.R.U32.HI R8, RZ, R8, R9 ;  /* 0x00000008ff087219 */ /* 0x000fc40000011609 */
[----:B------:R-:W-:Y:S02]  /*0c00*/  PLOP3.LUT P0, PT, P0, P1, PT, 0xf8, 0x8f ;  /* 0x00000000008f781c */ /* 0x000fe40000703f70 */
[----:B------:R-:W-:Y:S02]  /*0c10*/  SHF.R.U32.HI R10, RZ, 0x1, R8 ;  /* 0x00000001ff0a7819 */ /* 0x000fe40000011608 */
[----:B------:R-:W-:-:S04]  /*0c20*/  SEL R7, RZ, 0x1, !P0 ;  /* 0x00000001ff077807 */ /* 0x000fc80004000000 */
[----:B------:R-:W-:-:S04]  /*0c30*/  LOP3.LUT R7, R7, 0x1, R10, 0xf8, !PT ;  /* 0x0000000107077812 */ /* 0x000fc800078ef80a */
[----:B------:R-:W-:-:S05]  /*0c40*/  LOP3.LUT R7, R7, R8, RZ, 0xc0, !PT ;  /* 0x0000000807077212 */ /* 0x000fca00078ec0ff */
[----:B------:R-:W-:-:S05]  /*0c50*/  IMAD.IADD R7, R10, 0x1, R7 ;  /* 0x000000010a077824 */ /* 0x000fca00078e0207 */
[----:B------:R-:W-:Y:S01]  /*0c60*/  LOP3.LUT R2, R7, R2, RZ, 0xfc, !PT ;  /* 0x0000000207027212 */ /* 0x000fe200078efcff */
[----:B------:R-:W-:Y:S06]  /*0c70*/  BRA `(.L_x_68) ;  /* 0x0000000000107947 */ /* 0x000fec0003800000 */
.L_x_67:
[----:B------:R-:W-:-:S04]  /*0c80*/  LOP3.LUT R2, R2, 0x80000000, RZ, 0xc0, !PT ;  /* 0x8000000002027812 */ /* 0x000fc800078ec0ff */
[----:B------:R-:W-:Y:S01]  /*0c90*/  LOP3.LUT R2, R2, 0x7f800000, RZ, 0xfc, !PT ;  /* 0x7f80000002027812 */ /* 0x000fe200078efcff */
[----:B------:R-:W-:Y:S06]  /*0ca0*/  BRA `(.L_x_68) ;  /* 0x0000000000047947 */ /* 0x000fec0003800000 */
.L_x_66:
[----:B------:R-:W-:-:S07]  /*0cb0*/  LEA R2, R9, R2, 0x17 ;  /* 0x0000000209027211 */ /* 0x000fce00078eb8ff */
.L_x_68:
[----:B------:R-:W-:Y:S05]  /*0cc0*/  BSYNC.RECONVERGENT B2 ;  /* 0x0000000000027941 */ /* 0x000fea0003800200 */
.L_x_65:
[----:B------:R-:W-:Y:S05]  /*0cd0*/  BRA `(.L_x_69) ;  /* 0x0000000000207947 */ /* 0x000fea0003800000 */
.L_x_64:
[----:B------:R-:W-:-:S04]  /*0ce0*/  LOP3.LUT R2, R7, 0x80000000, R2, 0x48, !PT ;  /* 0x8000000007027812 */ /* 0x000fc800078e4802 */
[----:B------:R-:W-:Y:S01]  /*0cf0*/  LOP3.LUT R2, R2, 0x7f800000, RZ, 0xfc, !PT ;  /* 0x7f80000002027812 */ /* 0x000fe200078efcff */
[----:B------:R-:W-:Y:S06]  /*0d00*/  BRA `(.L_x_69) ;  /* 0x0000000000147947 */ /* 0x000fec0003800000 */
.L_x_63:
[----:B------:R-:W-:Y:S01]  /*0d10*/  LOP3.LUT R2, R7, 0x80000000, R2, 0x48, !PT ;  /* 0x8000000007027812 */ /* 0x000fe200078e4802 */
[----:B------:R-:W-:Y:S06]  /*0d20*/  BRA `(.L_x_69) ;  /* 0x00000000000c7947 */ /* 0x000fec0003800000 */
.L_x_62:
[----:B------:R-:W0:Y:S01]  /*0d30*/  MUFU.RSQ R2, -QNAN ;  /* 0xffc0000000027908 */ /* 0x000e220000001400 */
[----:B------:R-:W-:Y:S05]  /*0d40*/  BRA `(.L_x_69) ;  /* 0x0000000000047947 */ /* 0x000fea0003800000 */
.L_x_61:
[----:B------:R-:W-:-:S07]  /*0d50*/  FADD.FTZ R2, R2, R3 ;  /* 0x0000000302027221 */ /* 0x000fce0000010000 */
.L_x_69:
[----:B------:R-:W-:Y:S05]  /*0d60*/  BSYNC.RECONVERGENT B1 ;  /* 0x0000000000017941 */ /* 0x000fea0003800200 */
.L_x_59:
[----:B------:R-:W-:-:S04]  /*0d70*/  IMAD.MOV.U32 R7, RZ, RZ, 0x0 ;  /* 0x00000000ff077424 */ /* 0x000fc800078e00ff */
[----:B0-----:R-:W-:Y:S05]  /*0d80*/  RET.REL.NODEC R6 `(classify_to_bitmask) ;  /* 0xfffffff0069c7950 */ /* 0x001fea0003c3ffff */
.L_x_70:
        /* <DEDUP_REMOVED lines=15> */
.L_x_73:


//--------------------- .nv.shared.extract_positive_indices --------------------------
	.section	.nv.shared.extract_positive_indices,"aw",@nobits
	.sectionflags	@""
	.align	4
.nv.shared.extract_positive_indices:
	.zero		1028


//--------------------- .nv.shared.reserved.0     --------------------------
	.section	.nv.shared.reserved.0,"aw",@nobits
	.weak		__nv_reservedSMEM_offset_0_alias
	.size		__nv_reservedSMEM_offset_0_alias, 0, 64
	.other		__nv_reservedSMEM_offset_0_alias,@"STO_CUDA_RESERVED_SHARED STV_DEFAULT"
__nv_reservedSMEM_offset_0_alias:
	.zero		0
	.zero		64


//--------------------- .nv.shared.count_bitmask_positives --------------------------
	.section	.nv.shared.count_bitmask_positives,"aw",@nobits
	.sectionflags	@""
	.align	4
.nv.shared.count_bitmask_positives:
	.zero		1028


//--------------------- .nv.constant0.extract_positive_indices --------------------------
	.section	.nv.constant0.extract_positive_indices,"a",@progbits
	.sectionflags	@""
	.align	4
.nv.constant0.extract_positive_indices:
	.zero		928


//--------------------- .nv.constant0.count_bitmask_positives --------------------------
	.section	.nv.constant0.count_bitmask_positives,"a",@progbits
	.sectionflags	@""
	.align	4
.nv.constant0.count_bitmask_positives:
	.zero		928


//--------------------- .nv.constant0.classify_batch_to_bitmasks --------------------------
	.section	.nv.constant0.classify_batch_to_bitmasks,"a",@progbits
	.sectionflags	@""
	.align	4
.nv.constant0.classify_batch_to_bitmasks:
	.zero		952


//--------------------- .nv.constant0.classify_with_glycan_masking --------------------------
	.section	.nv.constant0.classify_with_glycan_masking,"a",@progbits
	.sectionflags	@""
	.align	4
.nv.constant0.classify_with_glycan_masking:
	.zero		940


//--------------------- .nv.constant0.classify_to_bitmask --------------------------
	.section	.nv.constant0.classify_to_bitmask,"a",@progbits
	.sectionflags	@""
	.align	4
.nv.constant0.classify_to_bitmask:
	.zero		941


//--------------------- SYMBOLS --------------------------

	.type		.nv.reservedSmem.offset0,@object
	.size		.nv.reservedSmem.offset0,0x4
	.type		.nv.reservedSmem.cap,@object
	.size		.nv.reservedSmem.cap,0x4
